// auto-generated by cutlass_sweep.gemm — config: {"arch": "sm_100", "cluster_m": 1, "cluster_n": 1, "dtype": "e4m3", "stages": 0, "tile_k": 128, "tile_m": 128, "tile_n": 256}
#include "cutlass/cutlass.h"
#include "cutlass/gemm/collective/collective_builder.hpp"
#include "cutlass/gemm/device/gemm_universal_adapter.h"
#include "cutlass/gemm/kernel/gemm_universal.hpp"
#include "cutlass/epilogue/collective/collective_builder.hpp"

using ElemA = cutlass::float_e4m3_t;
using ElemB = cutlass::float_e4m3_t;
using ElemCD = cutlass::float_e4m3_t;
using Acc  = float;
using TileShape    = cute::Shape<cute::_128, cute::_256, cute::_128>;
using ClusterShape = cute::Shape<cute::_1, cute::_1, cute::_1>;

using CollectiveEpilogue = typename cutlass::epilogue::collective::CollectiveBuilder<
    cutlass::arch::Sm100, cutlass::arch::OpClassTensorOp,
    TileShape, ClusterShape,
    cutlass::epilogue::collective::EpilogueTileAuto,
    Acc, Acc,
    ElemCD, cutlass::layout::RowMajor, 128 / cutlass::sizeof_bits<ElemCD>::value,
    ElemCD, cutlass::layout::RowMajor, 128 / cutlass::sizeof_bits<ElemCD>::value,
    cutlass::epilogue::collective::EpilogueScheduleAuto
  >::CollectiveOp;

using CollectiveMainloop = typename cutlass::gemm::collective::CollectiveBuilder<
    cutlass::arch::Sm100, cutlass::arch::OpClassTensorOp,
    ElemA, cutlass::layout::RowMajor, 128 / cutlass::sizeof_bits<ElemA>::value,
    ElemB, cutlass::layout::ColumnMajor, 128 / cutlass::sizeof_bits<ElemB>::value,
    Acc,
    TileShape, ClusterShape,
    cutlass::gemm::collective::StageCountAutoCarveout<static_cast<int>(sizeof(typename CollectiveEpilogue::SharedStorage))>,
    cutlass::gemm::collective::KernelScheduleAuto
  >::CollectiveOp;

using GemmKernel = cutlass::gemm::kernel::GemmUniversal<
    cute::Shape<int,int,int,int>,
    CollectiveMainloop,
    CollectiveEpilogue
>;
using Gemm = cutlass::gemm::device::GemmUniversalAdapter<GemmKernel>;

// Force the device kernel symbol into the cubin without needing a host main.
auto* _anchor = &cutlass::device_kernel<GemmKernel>;


// ===== COMPILED SASS (sm_100a) =====

	.target	sm_100a

	.elftype	@"ET_EXEC"


//--------------------- .note.nv.tkinfo           --------------------------
	.section	.note.nv.tkinfo,"",@"SHT_NOTE"
	.sectionflags	@"SHF_NOTE_NV_TKINFO"
	.tkinfo
        /*0018*/ 	.word	0x00000002
        /*0030*/ 	.string	""
        /*0030*/ 	.string	"ptxas"
        /*0030*/ 	.string	"Cuda compilation tools, release 13.0, V13.0.88"
        /*0030*/ 	.string	"Build cuda_13.0.r13.0/compiler.36424714_0"
        /*0030*/ 	.string	"-arch sm_100a -m 64 "



//--------------------- .note.nv.cuinfo           --------------------------
	.section	.note.nv.cuinfo,"",@"SHT_NOTE"
	.sectionflags	@"SHF_NOTE_NV_CUINFO"
        /*0018*/ 	.short	0x0002
        /*001a*/ 	.short	0x0064
        /*001c*/ 	.short	0x0082
	.zero		2


//--------------------- .nv.info                  --------------------------
	.section	.nv.info,"",@"SHT_CUDA_INFO"
	.align	4


	//----- nvinfo : EIATTR_REGCOUNT
	.align		4
        /*0000*/ 	.byte	0x04, 0x2f
        /*0002*/ 	.short	(.L_20 - .L_19)
	.align		4
.L_19:
        /*0004*/ 	.word	index@(_ZN7cutlass13device_kernelINS_4gemm6kernel13GemmUniversalIN4cute5tupleIJiiiiEEENS1_10collective13CollectiveMmaINS1_35MainloopSm100TmaUmmaWarpSpecializedILi3ELi2ELi2ENS5_IJNS4_1CILi1EEESB_SB_EEEEENS5_IJNSA_ILi128EEENSA_ILi256EEESE_EEENS_12float_e4m3_tENS5_IJlSB_lEEESH_SI_NS4_8TiledMMAINS4_8MMA_AtomIJNS4_10MMA_TraitsINS4_19SM100_MMA_F8F6F4_SSEJSH_SH_fSE_SF_NS4_17integral_constantINS4_4UMMA5MajorELSP_0EEESQ_NSN_INSO_7ScaleInELSR_0EEESS_EEEEEENS4_6LayoutISC_NS5_IJNSA_ILi0EEESW_SW_EEEEENS5_IJNS4_10UnderscoreESZ_SZ_EEEEENS4_13SM90_TMA_LOADENS4_14ComposedLayoutINS4_7SwizzleILi3ELi4ELi3EEENS4_18smem_ptr_flag_bitsILi8EEENSV_INS5_IJNSA_ILi8EEESE_EEENS5_IJSE_SB_EEEEEEEvNS4_8identityES12_S1C_vS1D_EENS_8epilogue10collective18CollectiveEpilogueINS1F_23Sm100TmaWarpSpecializedILi4ELi2ELi64ELb0ELb0EEEJSG_NS5_IJNSV_ISE_SB_EENSV_INSA_ILi64EEESB_EEEEESH_SI_SH_SI_NS1F_6fusion15FusionCallbacksIS1J_NS1O_17LinearCombinationISH_fSH_fLNS_15FloatRoundStyleE2EEESG_S1N_JEEENS4_5SM1004TMEM4LOAD26SM100_TMEM_LOAD_32dp32b64xES12_NS13_INS14_ILi2ELi4ELi3EEES17_NSV_INS5_IJS18_S1L_EEENS5_IJS1L_SB_EEEEEEENS4_39AutoVectorizingCopyWithAssumedAlignmentILi128EEENS4_14SM90_TMA_STOREES22_S24_S24_EEEvvEEEEvNT_6ParamsE)
        /*0008*/ 	.word	0x000000e0


	//----- nvinfo : EIATTR_FRAME_SIZE
	.align		4
.L_20:
        /*000c*/ 	.byte	0x04, 0x11
        /*000e*/ 	.short	(.L_22 - .L_21)
	.align		4
.L_21:
        /*0010*/ 	.word	index@($__internal_2_$__cuda_sm10x_tcgen05_guardrail_trap_unallocated_columns_being_dealloced)
        /*0014*/ 	.word	0x00000000


	//----- nvinfo : EIATTR_FRAME_SIZE
	.align		4
.L_22:
        /*0018*/ 	.byte	0x04, 0x11
        /*001a*/ 	.short	(.L_24 - .L_23)
	.align		4
.L_23:
        /*001c*/ 	.word	index@($__internal_1_$__cuda_sm10x_tcgen05_guardrail_trap_phase_invalid_during_alloc)
        /*0020*/ 	.word	0x00000000


	//----- nvinfo : EIATTR_FRAME_SIZE
	.align		4
.L_24:
        /*0024*/ 	.byte	0x04, 0x11
        /*0026*/ 	.short	(.L_26 - .L_25)
	.align		4
.L_25:
        /*0028*/ 	.word	index@($__internal_0_$__cuda_sm10x_tcgen05_guardrail_trap_col_being_dealloced_not_returned_by_alloc)
        /*002c*/ 	.word	0x00000000


	//----- nvinfo : EIATTR_FRAME_SIZE
	.align		4
.L_26:
        /*0030*/ 	.byte	0x04, 0x11
        /*0032*/ 	.short	(.L_28 - .L_27)
	.align		4
.L_27:
        /*0034*/ 	.word	index@(_ZN7cutlass13device_kernelINS_4gemm6kernel13GemmUniversalIN4cute5tupleIJiiiiEEENS1_10collective13CollectiveMmaINS1_35MainloopSm100TmaUmmaWarpSpecializedILi3ELi2ELi2ENS5_IJNS4_1CILi1EEESB_SB_EEEEENS5_IJNSA_ILi128EEENSA_ILi256EEESE_EEENS_12float_e4m3_tENS5_IJlSB_lEEESH_SI_NS4_8TiledMMAINS4_8MMA_AtomIJNS4_10MMA_TraitsINS4_19SM100_MMA_F8F6F4_SSEJSH_SH_fSE_SF_NS4_17integral_constantINS4_4UMMA5MajorELSP_0EEESQ_NSN_INSO_7ScaleInELSR_0EEESS_EEEEEENS4_6LayoutISC_NS5_IJNSA_ILi0EEESW_SW_EEEEENS5_IJNS4_10UnderscoreESZ_SZ_EEEEENS4_13SM90_TMA_LOADENS4_14ComposedLayoutINS4_7SwizzleILi3ELi4ELi3EEENS4_18smem_ptr_flag_bitsILi8EEENSV_INS5_IJNSA_ILi8EEESE_EEENS5_IJSE_SB_EEEEEEEvNS4_8identityES12_S1C_vS1D_EENS_8epilogue10collective18CollectiveEpilogueINS1F_23Sm100TmaWarpSpecializedILi4ELi2ELi64ELb0ELb0EEEJSG_NS5_IJNSV_ISE_SB_EENSV_INSA_ILi64EEESB_EEEEESH_SI_SH_SI_NS1F_6fusion15FusionCallbacksIS1J_NS1O_17LinearCombinationISH_fSH_fLNS_15FloatRoundStyleE2EEESG_S1N_JEEENS4_5SM1004TMEM4LOAD26SM100_TMEM_LOAD_32dp32b64xES12_NS13_INS14_ILi2ELi4ELi3EEES17_NSV_INS5_IJS18_S1L_EEENS5_IJS1L_SB_EEEEEEENS4_39AutoVectorizingCopyWithAssumedAlignmentILi128EEENS4_14SM90_TMA_STOREES22_S24_S24_EEEvvEEEEvNT_6ParamsE)
        /*0038*/ 	.word	0x00000000


	//----- nvinfo : EIATTR_MIN_STACK_SIZE
	.align		4
.L_28:
        /*003c*/ 	.byte	0x04, 0x12
        /*003e*/ 	.short	(.L_30 - .L_29)
	.align		4
.L_29:
        /*0040*/ 	.word	index@(_ZN7cutlass13device_kernelINS_4gemm6kernel13GemmUniversalIN4cute5tupleIJiiiiEEENS1_10collective13CollectiveMmaINS1_35MainloopSm100TmaUmmaWarpSpecializedILi3ELi2ELi2ENS5_IJNS4_1CILi1EEESB_SB_EEEEENS5_IJNSA_ILi128EEENSA_ILi256EEESE_EEENS_12float_e4m3_tENS5_IJlSB_lEEESH_SI_NS4_8TiledMMAINS4_8MMA_AtomIJNS4_10MMA_TraitsINS4_19SM100_MMA_F8F6F4_SSEJSH_SH_fSE_SF_NS4_17integral_constantINS4_4UMMA5MajorELSP_0EEESQ_NSN_INSO_7ScaleInELSR_0EEESS_EEEEEENS4_6LayoutISC_NS5_IJNSA_ILi0EEESW_SW_EEEEENS5_IJNS4_10UnderscoreESZ_SZ_EEEEENS4_13SM90_TMA_LOADENS4_14ComposedLayoutINS4_7SwizzleILi3ELi4ELi3EEENS4_18smem_ptr_flag_bitsILi8EEENSV_INS5_IJNSA_ILi8EEESE_EEENS5_IJSE_SB_EEEEEEEvNS4_8identityES12_S1C_vS1D_EENS_8epilogue10collective18CollectiveEpilogueINS1F_23Sm100TmaWarpSpecializedILi4ELi2ELi64ELb0ELb0EEEJSG_NS5_IJNSV_ISE_SB_EENSV_INSA_ILi64EEESB_EEEEESH_SI_SH_SI_NS1F_6fusion15FusionCallbacksIS1J_NS1O_17LinearCombinationISH_fSH_fLNS_15FloatRoundStyleE2EEESG_S1N_JEEENS4_5SM1004TMEM4LOAD26SM100_TMEM_LOAD_32dp32b64xES12_NS13_INS14_ILi2ELi4ELi3EEES17_NSV_INS5_IJS18_S1L_EEENS5_IJS1L_SB_EEEEEEENS4_39AutoVectorizingCopyWithAssumedAlignmentILi128EEENS4_14SM90_TMA_STOREES22_S24_S24_EEEvvEEEEvNT_6ParamsE)
        /*0044*/ 	.word	0x00000000
.L_30:


//--------------------- .nv.compat                --------------------------
	.section	.nv.compat,"",@"SHT_CUDA_COMPAT_INFO"
	.align	4
        /*0000*/ 	.byte	0x02, 0x09, 0x01, 0x00, 0x02, 0x02, 0x02, 0x00, 0x02, 0x05, 0x05, 0x00, 0x03, 0x07, 0x01, 0x01
        /*0010*/ 	.byte	0x02, 0x03, 0x01, 0x00, 0x02, 0x06, 0x01, 0x00, 0x04, 0x0b, 0x08, 0x00, 0x09, 0x00, 0x00, 0x00
        /*0020*/ 	.byte	0x00, 0x00, 0x00, 0x00


//--------------------- .nv.info._ZN7cutlass13device_kernelINS_4gemm6kernel13GemmUniversalIN4cute5tupleIJiiiiEEENS1_10collective13CollectiveMmaINS1_35MainloopSm100TmaUmmaWarpSpecializedILi3ELi2ELi2ENS5_IJNS4_1CILi1EEESB_SB_EEEEENS5_IJNSA_ILi128EEENSA_ILi256EEESE_EEENS_12float_e4m3_tENS5_IJlSB_lEEESH_SI_NS4_8TiledMMAINS4_8MMA_AtomIJNS4_10MMA_TraitsINS4_19SM100_MMA_F8F6F4_SSEJSH_SH_fSE_SF_NS4_17integral_constantINS4_4UMMA5MajorELSP_0EEESQ_NSN_INSO_7ScaleInELSR_0EEESS_EEEEEENS4_6LayoutISC_NS5_IJNSA_ILi0EEESW_SW_EEEEENS5_IJNS4_10UnderscoreESZ_SZ_EEEEENS4_13SM90_TMA_LOADENS4_14ComposedLayoutINS4_7SwizzleILi3ELi4ELi3EEENS4_18smem_ptr_flag_bitsILi8EEENSV_INS5_IJNSA_ILi8EEESE_EEENS5_IJSE_SB_EEEEEEEvNS4_8identityES12_S1C_vS1D_EENS_8epilogue10collective18CollectiveEpilogueINS1F_23Sm100TmaWarpSpecializedILi4ELi2ELi64ELb0ELb0EEEJSG_NS5_IJNSV_ISE_SB_EENSV_INSA_ILi64EEESB_EEEEESH_SI_SH_SI_NS1F_6fusion15FusionCallbacksIS1J_NS1O_17LinearCombinationISH_fSH_fLNS_15FloatRoundStyleE2EEESG_S1N_JEEENS4_5SM1004TMEM4LOAD26SM100_TMEM_LOAD_32dp32b64xES12_NS13_INS14_ILi2ELi4ELi3EEES17_NSV_INS5_IJS18_S1L_EEENS5_IJS1L_SB_EEEEEEENS4_39AutoVectorizingCopyWithAssumedAlignmentILi128EEENS4_14SM90_TMA_STOREES22_S24_S24_EEEvvEEEEvNT_6ParamsE --------------------------
	.section	.nv.info._ZN7cutlass13device_kernelINS_4gemm6kernel13GemmUniversalIN4cute5tupleIJiiiiEEENS1_10collective13CollectiveMmaINS1_35MainloopSm100TmaUmmaWarpSpecializedILi3ELi2ELi2ENS5_IJNS4_1CILi1EEESB_SB_EEEEENS5_IJNSA_ILi128EEENSA_ILi256EEESE_EEENS_12float_e4m3_tENS5_IJlSB_lEEESH_SI_NS4_8TiledMMAINS4_8MMA_AtomIJNS4_10MMA_TraitsINS4_19SM100_MMA_F8F6F4_SSEJSH_SH_fSE_SF_NS4_17integral_constantINS4_4UMMA5MajorELSP_0EEESQ_NSN_INSO_7ScaleInELSR_0EEESS_EEEEEENS4_6LayoutISC_NS5_IJNSA_ILi0EEESW_SW_EEEEENS5_IJNS4_10UnderscoreESZ_SZ_EEEEENS4_13SM90_TMA_LOADENS4_14ComposedLayoutINS4_7SwizzleILi3ELi4ELi3EEENS4_18smem_ptr_flag_bitsILi8EEENSV_INS5_IJNSA_ILi8EEESE_EEENS5_IJSE_SB_EEEEEEEvNS4_8identityES12_S1C_vS1D_EENS_8epilogue10collective18CollectiveEpilogueINS1F_23Sm100TmaWarpSpecializedILi4ELi2ELi64ELb0ELb0EEEJSG_NS5_IJNSV_ISE_SB_EENSV_INSA_ILi64EEESB_EEEEESH_SI_SH_SI_NS1F_6fusion15FusionCallbacksIS1J_NS1O_17LinearCombinationISH_fSH_fLNS_15FloatRoundStyleE2EEESG_S1N_JEEENS4_5SM1004TMEM4LOAD26SM100_TMEM_LOAD_32dp32b64xES12_NS13_INS14_ILi2ELi4ELi3EEES17_NSV_INS5_IJS18_S1L_EEENS5_IJS1L_SB_EEEEEEENS4_39AutoVectorizingCopyWithAssumedAlignmentILi128EEENS4_14SM90_TMA_STOREES22_S24_S24_EEEvvEEEEvNT_6ParamsE,"",@"SHT_CUDA_INFO"
	.sectionflags	@""
	.align	4


	//----- nvinfo : EIATTR_CUDA_API_VERSION
	.align		4
        /*0000*/ 	.byte	0x04, 0x37
        /*0002*/ 	.short	(.L_32 - .L_31)
.L_31:
        /*0004*/ 	.word	0x00000082


	//----- nvinfo : EIATTR_KPARAM_INFO
	.align		4
.L_32:
        /*0008*/ 	.byte	0x04, 0x17
        /*000a*/ 	.short	(.L_34 - .L_33)
.L_33:
        /*000c*/ 	.word	0x00000000
        /*0010*/ 	.short	0x0000
        /*0012*/ 	.short	0x0000
        /*0014*/ 	.byte	0x00, 0xf0, 0x01, 0x20


	//----- nvinfo : EIATTR_AT_ENTRY_FRAGMENTS
	.align		4
.L_34:
        /*0018*/ 	.byte	0x04, 0x4f
        /*001a*/ 	.short	(.L_36 - .L_35)


	//   ....[0]....
.L_35:
        /*001c*/ 	.word	0x00000006


	//----- nvinfo : EIATTR_RESERVED_SMEM_USED
	.align		4
.L_36:
        /*0020*/ 	.byte	0x01, 0x41
	.zero		2


	//----- nvinfo : EIATTR_SPARSE_MMA_MASK
	.align		4
        /*0024*/ 	.byte	0x03, 0x50
        /*0026*/ 	.short	0x0000


	//----- nvinfo : EIATTR_TCGEN05_1CTA_USED
	.align		4
        /*0028*/ 	.byte	0x01, 0x51
	.zero		2


	//----- nvinfo : EIATTR_MAXREG_COUNT
	.align		4
        /*002c*/ 	.byte	0x03, 0x1b
        /*002e*/ 	.short	0x00ff


	//----- nvinfo : EIATTR_NUM_BARRIERS
	.align		4
        /*0030*/ 	.byte	0x02, 0x4c
        /*0032*/ 	.byte	0x07
	.zero		1


	//----- nvinfo : EIATTR_EXTERNS
	.align		4
        /*0034*/ 	.byte	0x04, 0x0f
        /*0036*/ 	.short	(.L_38 - .L_37)


	//   ....[0]....
	.align		4
.L_37:
        /*0038*/ 	.word	index@(__assertfail)


	//----- nvinfo : EIATTR_MERCURY_ISA_VERSION
	.align		4
.L_38:
        /*003c*/ 	.byte	0x03, 0x5f
        /*003e*/ 	.short	0x0101


	//----- nvinfo : EIATTR_INT_WARP_WIDE_INSTR_OFFSETS
	.align		4
        /*0040*/ 	.byte	0x04, 0x31
        /*0042*/ 	.short	(.L_40 - .L_39)


	//   ....[0]....
.L_39:
        /*0044*/ 	.word	0x00001d80


	//   ....[1]....
        /*0048*/ 	.word	0x00003620


	//   ....[2]....
        /*004c*/ 	.word	0x00003640


	//   ....[3]....
        /*0050*/ 	.word	0x00003670


	//   ....[4]....
        /*0054*/ 	.word	0x00003fb0


	//   ....[5]....
        /*0058*/ 	.word	0x00004020


	//   ....[6]....
        /*005c*/ 	.word	0x00004100


	//   ....[7]....
        /*0060*/ 	.word	0x00004180


	//   ....[8]....
        /*0064*/ 	.word	0x00004290


	//   ....[9]....
        /*0068*/ 	.word	0x00004320


	//   ....[10]....
        /*006c*/ 	.word	0x00004500


	//   ....[11]....
        /*0070*/ 	.word	0x00004660


	//----- nvinfo : EIATTR_COOP_GROUP_MASK_REGIDS
	.align		4
.L_40:
        /*0074*/ 	.byte	0x04, 0x29
        /*0076*/ 	.short	(.L_42 - .L_41)


	//   ....[0]....
.L_41:
        /*0078*/ 	.word	0xffffffff


	//   ....[1]....
        /*007c*/ 	.word	0xffffffff


	//   ....[2]....
        /*0080*/ 	.word	0xffffffff


	//   ....[3]....
        /*0084*/ 	.word	0xffffffff


	//   ....[4]....
        /*0088*/ 	.word	0xffffffff


	//   ....[5]....
        /*008c*/ 	.word	0xffffffff


	//   ....[6]....
        /*0090*/ 	.word	0xffffffff


	//   ....[7]....
        /*0094*/ 	.word	0xffffffff


	//   ....[8]....
        /*0098*/ 	.word	0xffffffff


	//   ....[9]....
        /*009c*/ 	.word	0xffffffff


	//   ....[10]....
        /*00a0*/ 	.word	0xffffffff


	//   ....[11]....
        /*00a4*/ 	.word	0xffffffff


	//   ....[12]....
        /*00a8*/ 	.word	0xffffffff


	//----- nvinfo : EIATTR_COOP_GROUP_INSTR_OFFSETS
	.align		4
.L_42:
        /*00ac*/ 	.byte	0x04, 0x28
        /*00ae*/ 	.short	(.L_44 - .L_43)


	//   ....[0]....
.L_43:
        /*00b0*/ 	.word	0x00000090


	//   ....[1]....
        /*00b4*/ 	.word	0x000004d0


	//   ....[2]....
        /*00b8*/ 	.word	0x00000620


	//   ....[3]....
        /*00bc*/ 	.word	0x000007c0


	//   ....[4]....
        /*00c0*/ 	.word	0x000008c0


	//   ....[5]....
        /*00c4*/ 	.word	0x00000a30


	//   ....[6]....
        /*00c8*/ 	.word	0x00000b90


	//   ....[7]....
        /*00cc*/ 	.word	0x00001c60


	//   ....[8]....
        /*00d0*/ 	.word	0x000029b0


	//   ....[9]....
        /*00d4*/ 	.word	0x00002bc0


	//   ....[10]....
        /*00d8*/ 	.word	0x00002bf0


	//   ....[11]....
        /*00dc*/ 	.word	0x00003500


	//   ....[12]....
        /*00e0*/ 	.word	0x00003730


	//----- nvinfo : EIATTR_VRC_CTA_INIT_COUNT
	.align		4
.L_44:
        /*00e4*/ 	.byte	0x02, 0x4a
        /*00e6*/ 	.byte	0x80
	.zero		1


	//----- nvinfo : EIATTR_SYSCALL_OFFSETS
	.align		4
        /*00e8*/ 	.byte	0x04, 0x46
        /*00ea*/ 	.short	(.L_46 - .L_45)


	//   ....[0]....
.L_45:
        /*00ec*/ 	.word	0x000050d0


	//   ....[1]....
        /*00f0*/ 	.word	0x00005210


	//   ....[2]....
        /*00f4*/ 	.word	0x00005a70


	//   ....[3]....
        /*00f8*/ 	.word	0x00007090


	//   ....[4]....
        /*00fc*/ 	.word	0x00008640


	//   ....[5]....
        /*0100*/ 	.word	0x00009c10


	//----- nvinfo : EIATTR_MBARRIER_INSTR_OFFSETS
	.align		4
.L_46:
        /*0104*/ 	.byte	0x04, 0x39
        /*0106*/ 	.short	(.L_48 - .L_47)


	//   ....[0]....
.L_47:
        /*0108*/ 	.word	0x000005b0
        /*010c*/ 	.word	0x000000ff
        /*0110*/ 	.word	0x00000000
        /*0114*/ 	.short	0x0100
        /*0116*/ 	.byte	0x05
	.zero		1


	//   ....[1]....
        /*0118*/ 	.word	0x000005c0
        /*011c*/ 	.word	0x000000ff
        /*0120*/ 	.word	0x00000018
        /*0124*/ 	.short	0x0100
        /*0126*/ 	.byte	0x05
	.zero		1


	//   ....[2]....
        /*0128*/ 	.word	0x000005d0
        /*012c*/ 	.word	0x000000ff
        /*0130*/ 	.word	0x00000008
        /*0134*/ 	.short	0x0100
        /*0136*/ 	.byte	0x05
	.zero		1


	//   ....[3]....
        /*0138*/ 	.word	0x000005e0
        /*013c*/ 	.word	0x000000ff
        /*0140*/ 	.word	0x00000020
        /*0144*/ 	.short	0x0100
        /*0146*/ 	.byte	0x05
	.zero		1


	//   ....[4]....
        /*0148*/ 	.word	0x000005f0
        /*014c*/ 	.word	0x000000ff
        /*0150*/ 	.word	0x00000010
        /*0154*/ 	.short	0x0100
        /*0156*/ 	.byte	0x05
	.zero		1


	//   ....[5]....
        /*0158*/ 	.word	0x00000600
        /*015c*/ 	.word	0x000000ff
        /*0160*/ 	.word	0x00000028
        /*0164*/ 	.short	0x0100
        /*0166*/ 	.byte	0x05
	.zero		1


	//   ....[6]....
        /*0168*/ 	.word	0x00000730
        /*016c*/ 	.word	0x000000ff
        /*0170*/ 	.word	0x00000030
        /*0174*/ 	.short	0x0100
        /*0176*/ 	.byte	0x07
	.zero		1


	//   ....[7]....
        /*0178*/ 	.word	0x00000740
        /*017c*/ 	.word	0x000000ff
        /*0180*/ 	.word	0x00000050
        /*0184*/ 	.short	0x0100
        /*0186*/ 	.byte	0x07
	.zero		1


	//   ....[8]....
        /*0188*/ 	.word	0x00000750
        /*018c*/ 	.word	0x000000ff
        /*0190*/ 	.word	0x00000038
        /*0194*/ 	.short	0x0100
        /*0196*/ 	.byte	0x07
	.zero		1


	//   ....[9]....
        /*0198*/ 	.word	0x00000760
        /*019c*/ 	.word	0x000000ff
        /*01a0*/ 	.word	0x00000058
        /*01a4*/ 	.short	0x0100
        /*01a6*/ 	.byte	0x07
	.zero		1


	//   ....[10]....
        /*01a8*/ 	.word	0x00000770
        /*01ac*/ 	.word	0x000000ff
        /*01b0*/ 	.word	0x00000040
        /*01b4*/ 	.short	0x0100
        /*01b6*/ 	.byte	0x07
	.zero		1


	//   ....[11]....
        /*01b8*/ 	.word	0x00000780
        /*01bc*/ 	.word	0x000000ff
        /*01c0*/ 	.word	0x00000060
        /*01c4*/ 	.short	0x0100
        /*01c6*/ 	.byte	0x07
	.zero		1


	//   ....[12]....
        /*01c8*/ 	.word	0x00000790
        /*01cc*/ 	.word	0x000000ff
        /*01d0*/ 	.word	0x00000048
        /*01d4*/ 	.short	0x0100
        /*01d6*/ 	.byte	0x07
	.zero		1


	//   ....[13]....
        /*01d8*/ 	.word	0x000007a0
        /*01dc*/ 	.word	0x000000ff
        /*01e0*/ 	.word	0x00000068
        /*01e4*/ 	.short	0x0100
        /*01e6*/ 	.byte	0x07
	.zero		1


	//   ....[14]....
        /*01e8*/ 	.word	0x00000890
        /*01ec*/ 	.word	0x000000ff
        /*01f0*/ 	.word	0x00000070
        /*01f4*/ 	.short	0x0100
        /*01f6*/ 	.byte	0x05
	.zero		1


	//   ....[15]....
        /*01f8*/ 	.word	0x000008a0
        /*01fc*/ 	.word	0x000000ff
        /*0200*/ 	.word	0x00000078
        /*0204*/ 	.short	0x0100
        /*0206*/ 	.byte	0x05
	.zero		1


	//   ....[16]....
        /*0208*/ 	.word	0x000009e0
        /*020c*/ 	.word	0x000000ff
        /*0210*/ 	.word	0x00000080
        /*0214*/ 	.short	0x0100
        /*0216*/ 	.byte	0x05
	.zero		1


	//   ....[17]....
        /*0218*/ 	.word	0x000009f0
        /*021c*/ 	.word	0x000000ff
        /*0220*/ 	.word	0x00000090
        /*0224*/ 	.short	0x0100
        /*0226*/ 	.byte	0x05
	.zero		1


	//   ....[18]....
        /*0228*/ 	.word	0x00000a00
        /*022c*/ 	.word	0x000000ff
        /*0230*/ 	.word	0x00000088
        /*0234*/ 	.short	0x0100
        /*0236*/ 	.byte	0x05
	.zero		1


	//   ....[19]....
        /*0238*/ 	.word	0x00000a10
        /*023c*/ 	.word	0x000000ff
        /*0240*/ 	.word	0x00000098
        /*0244*/ 	.short	0x0100
        /*0246*/ 	.byte	0x05
	.zero		1


	//   ....[20]....
        /*0248*/ 	.word	0x00000b40
        /*024c*/ 	.word	0x000000ff
        /*0250*/ 	.word	0x000000a0
        /*0254*/ 	.short	0x0100
        /*0256*/ 	.byte	0x07
	.zero		1


	//   ....[21]....
        /*0258*/ 	.word	0x00000b50
        /*025c*/ 	.word	0x000000ff
        /*0260*/ 	.word	0x000000b0
        /*0264*/ 	.short	0x0100
        /*0266*/ 	.byte	0x07
	.zero		1


	//   ....[22]....
        /*0268*/ 	.word	0x00000b60
        /*026c*/ 	.word	0x000000ff
        /*0270*/ 	.word	0x000000a8
        /*0274*/ 	.short	0x0100
        /*0276*/ 	.byte	0x07
	.zero		1


	//   ....[23]....
        /*0278*/ 	.word	0x00000b70
        /*027c*/ 	.word	0x000000ff
        /*0280*/ 	.word	0x000000b8
        /*0284*/ 	.short	0x0100
        /*0286*/ 	.byte	0x07
	.zero		1


	//   ....[24]....
        /*0288*/ 	.word	0x00000c60
        /*028c*/ 	.word	0x000000ff
        /*0290*/ 	.word	0x000000c0
        /*0294*/ 	.short	0x0100
        /*0296*/ 	.byte	0x05
	.zero		1


	//   ....[25]....
        /*0298*/ 	.word	0x00000c70
        /*029c*/ 	.word	0x000000ff
        /*02a0*/ 	.word	0x000000d0
        /*02a4*/ 	.short	0x0100
        /*02a6*/ 	.byte	0x05
	.zero		1


	//   ....[26]....
        /*02a8*/ 	.word	0x00000c80
        /*02ac*/ 	.word	0x000000ff
        /*02b0*/ 	.word	0x000000c8
        /*02b4*/ 	.short	0x0100
        /*02b6*/ 	.byte	0x05
	.zero		1


	//   ....[27]....
        /*02b8*/ 	.word	0x00000c90
        /*02bc*/ 	.word	0x000000ff
        /*02c0*/ 	.word	0x000000d8
        /*02c4*/ 	.short	0x0100
        /*02c6*/ 	.byte	0x05
	.zero		1


	//   ....[28]....
        /*02c8*/ 	.word	0x00001560
        /*02cc*/ 	.word	0x00000003
        /*02d0*/ 	.word	0x000000d0
        /*02d4*/ 	.short	0x010a
        /*02d6*/ 	.byte	0xff
	.zero		1


	//   ....[29]....
        /*02d8*/ 	.word	0x00001590
        /*02dc*/ 	.word	0x00000003
        /*02e0*/ 	.word	0x000000c0
        /*02e4*/ 	.short	0x0101
        /*02e6*/ 	.byte	0xff
	.zero		1


	//   ....[30]....
        /*02e8*/ 	.word	0x00001660
        /*02ec*/ 	.word	0x000000ff
        /*02f0*/ 	.word	0x00000018
        /*02f4*/ 	.short	0x010a
        /*02f6*/ 	.byte	0x08
	.zero		1


	//   ....[31]....
        /*02f8*/ 	.word	0x00001700
        /*02fc*/ 	.word	0x000000ff
        /*0300*/ 	.word	0x00000018
        /*0304*/ 	.short	0x010a
        /*0306*/ 	.byte	0x21
	.zero		1


	//   ....[32]....
        /*0308*/ 	.word	0x00001850
        /*030c*/ 	.word	0x000000ff
        /*0310*/ 	.word	0x00000018
        /*0314*/ 	.short	0x010a
        /*0316*/ 	.byte	0x08
	.zero		1


	//   ....[33]....
        /*0318*/ 	.word	0x00001960
        /*031c*/ 	.word	0x000000ff
        /*0320*/ 	.word	0x00000078
        /*0324*/ 	.short	0x0101
        /*0326*/ 	.byte	0x04
	.zero		1


	//   ....[34]....
        /*0328*/ 	.word	0x00001980
        /*032c*/ 	.word	0x000000ff
        /*0330*/ 	.word	0x00000018
        /*0334*/ 	.short	0x010a
        /*0336*/ 	.byte	0x08
	.zero		1


	//   ....[35]....
        /*0338*/ 	.word	0x00001a00
        /*033c*/ 	.word	0x000000ff
        /*0340*/ 	.word	0x00000018
        /*0344*/ 	.short	0x010a
        /*0346*/ 	.byte	0x11
	.zero		1


	//   ....[36]....
        /*0348*/ 	.word	0x00001b50
        /*034c*/ 	.word	0x000000ff
        /*0350*/ 	.word	0x00000018
        /*0354*/ 	.short	0x010a
        /*0356*/ 	.byte	0x08
	.zero		1


	//   ....[37]....
        /*0358*/ 	.word	0x00001c90
        /*035c*/ 	.word	0x00000002
        /*0360*/ 	.word	0x00000080
        /*0364*/ 	.short	0x010a
        /*0366*/ 	.byte	0xff
	.zero		1


	//   ....[38]....
        /*0368*/ 	.word	0x00001d50
        /*036c*/ 	.word	0x00000002
        /*0370*/ 	.word	0x00000000
        /*0374*/ 	.short	0x0101
        /*0376*/ 	.byte	0xff
	.zero		1


	//   ....[39]....
        /*0378*/ 	.word	0x000022b0
        /*037c*/ 	.word	0x000000ff
        /*0380*/ 	.word	0x00000000
        /*0384*/ 	.short	0x010a
        /*0386*/ 	.byte	0x05
	.zero		1


	//   ....[40]....
        /*0388*/ 	.word	0x00002340
        /*038c*/ 	.word	0x000000ff
        /*0390*/ 	.word	0x00000000
        /*0394*/ 	.short	0x010a
        /*0396*/ 	.byte	0x05
	.zero		1


	//   ....[41]....
        /*0398*/ 	.word	0x000023e0
        /*039c*/ 	.word	0x00000000
        /*03a0*/ 	.word	0x00000000
        /*03a4*/ 	.short	0x010a
        /*03a6*/ 	.byte	0xff
	.zero		1


	//   ....[42]....
        /*03a8*/ 	.word	0x00002500
        /*03ac*/ 	.word	0x00000000
        /*03b0*/ 	.word	0x000000c0
        /*03b4*/ 	.short	0x010a
        /*03b6*/ 	.byte	0xff
	.zero		1


	//   ....[43]....
        /*03b8*/ 	.word	0x00002560
        /*03bc*/ 	.word	0x00000004
        /*03c0*/ 	.word	0x00000000
        /*03c4*/ 	.short	0x0101
        /*03c6*/ 	.byte	0xff
	.zero		1


	//   ....[44]....
        /*03c8*/ 	.word	0x00002580
        /*03cc*/ 	.word	0x000000ff
        /*03d0*/ 	.word	0x00000090
        /*03d4*/ 	.short	0x010a
        /*03d6*/ 	.byte	0x05
	.zero		1


	//   ....[45]....
        /*03d8*/ 	.word	0x000026a0
        /*03dc*/ 	.word	0x00000000
        /*03e0*/ 	.word	0x00000080
        /*03e4*/ 	.short	0x010a
        /*03e6*/ 	.byte	0xff
	.zero		1


	//   ....[46]....
        /*03e8*/ 	.word	0x000027b0
        /*03ec*/ 	.word	0x00000000
        /*03f0*/ 	.word	0x00000000
        /*03f4*/ 	.short	0x0101
        /*03f6*/ 	.byte	0xff
	.zero		1


	//   ....[47]....
        /*03f8*/ 	.word	0x00002840
        /*03fc*/ 	.word	0x000000ff
        /*0400*/ 	.word	0x00000090
        /*0404*/ 	.short	0x0106
        /*0406*/ 	.byte	0x05
	.zero		1


	//   ....[48]....
        /*0408*/ 	.word	0x00002860
        /*040c*/ 	.word	0x000000ff
        /*0410*/ 	.word	0x00000090
        /*0414*/ 	.short	0x010a
        /*0416*/ 	.byte	0x05
	.zero		1


	//   ....[49]....
        /*0418*/ 	.word	0x000028f0
        /*041c*/ 	.word	0x000000ff
        /*0420*/ 	.word	0x00000090
        /*0424*/ 	.short	0x0106
        /*0426*/ 	.byte	0x04
	.zero		1


	//   ....[50]....
        /*0428*/ 	.word	0x00002930
        /*042c*/ 	.word	0x00000000
        /*0430*/ 	.word	0x00000090
        /*0434*/ 	.short	0x010a
        /*0436*/ 	.byte	0xff
	.zero		1


	//   ....[51]....
        /*0438*/ 	.word	0x00002e70
        /*043c*/ 	.word	0x00000000
        /*0440*/ 	.word	0x00000080
        /*0444*/ 	.short	0x010a
        /*0446*/ 	.byte	0xff
	.zero		1


	//   ....[52]....
        /*0448*/ 	.word	0x00002f80
        /*044c*/ 	.word	0x00000003
        /*0450*/ 	.word	0x00000000
        /*0454*/ 	.short	0x0101
        /*0456*/ 	.byte	0xff
	.zero		1


	//   ....[53]....
        /*0458*/ 	.word	0x00002f90
        /*045c*/ 	.word	0x000000ff
        /*0460*/ 	.word	0x00000000
        /*0464*/ 	.short	0x010a
        /*0466*/ 	.byte	0x06
	.zero		1


	//   ....[54]....
        /*0468*/ 	.word	0x00002fb0
        /*046c*/ 	.word	0x000000ff
        /*0470*/ 	.word	0x000000b0
        /*0474*/ 	.short	0x010a
        /*0476*/ 	.byte	0x07
	.zero		1


	//   ....[55]....
        /*0478*/ 	.word	0x00003080
        /*047c*/ 	.word	0x000000ff
        /*0480*/ 	.word	0x00000000
        /*0484*/ 	.short	0x010a
        /*0486*/ 	.byte	0x06
	.zero		1


	//   ....[56]....
        /*0488*/ 	.word	0x000031b0
        /*048c*/ 	.word	0x000000ff
        /*0490*/ 	.word	0x00000000
        /*0494*/ 	.short	0x010a
        /*0496*/ 	.byte	0x1a
	.zero		1


	//   ....[57]....
        /*0498*/ 	.word	0x00003450
        /*049c*/ 	.word	0x000000ff
        /*04a0*/ 	.word	0x00000000
        /*04a4*/ 	.short	0x010a
        /*04a6*/ 	.byte	0x06
	.zero		1


	//   ....[58]....
        /*04a8*/ 	.word	0x000034e0
        /*04ac*/ 	.word	0x000000ff
        /*04b0*/ 	.word	0x00000000
        /*04b4*/ 	.short	0x010a
        /*04b6*/ 	.byte	0x07
	.zero		1


	//   ....[59]....
        /*04b8*/ 	.word	0x00003960
        /*04bc*/ 	.word	0x00000000
        /*04c0*/ 	.word	0x00000080
        /*04c4*/ 	.short	0x010a
        /*04c6*/ 	.byte	0xff
	.zero		1


	//   ....[60]....
        /*04c8*/ 	.word	0x00003a20
        /*04cc*/ 	.word	0x00000000
        /*04d0*/ 	.word	0x00000000
        /*04d4*/ 	.short	0x0101
        /*04d6*/ 	.byte	0xff
	.zero		1


	//   ....[61]....
        /*04d8*/ 	.word	0x00003d40
        /*04dc*/ 	.word	0x000000ff
        /*04e0*/ 	.word	0x00000078
        /*04e4*/ 	.short	0x010a
        /*04e6*/ 	.byte	0x07
	.zero		1


	//   ....[62]....
        /*04e8*/ 	.word	0x00003f30
        /*04ec*/ 	.word	0x000000ff
        /*04f0*/ 	.word	0x00000050
        /*04f4*/ 	.short	0x010a
        /*04f6*/ 	.byte	0x07
	.zero		1


	//   ....[63]....
        /*04f8*/ 	.word	0x000040a0
        /*04fc*/ 	.word	0x000000ff
        /*0500*/ 	.word	0x00000030
        /*0504*/ 	.short	0x010b
        /*0506*/ 	.byte	0x07
	.zero		1


	//   ....[64]....
        /*0508*/ 	.word	0x000040b0
        /*050c*/ 	.word	0x000000ff
        /*0510*/ 	.word	0x00000000
        /*0514*/ 	.short	0x0101
        /*0516*/ 	.byte	0x08
	.zero		1


	//   ....[65]....
        /*0518*/ 	.word	0x000040d0
        /*051c*/ 	.word	0x000000ff
        /*0520*/ 	.word	0x00000058
        /*0524*/ 	.short	0x010a
        /*0526*/ 	.byte	0x07
	.zero		1


	//   ....[66]....
        /*0528*/ 	.word	0x00004230
        /*052c*/ 	.word	0x000000ff
        /*0530*/ 	.word	0x00000038
        /*0534*/ 	.short	0x010b
        /*0536*/ 	.byte	0x07
	.zero		1


	//   ....[67]....
        /*0538*/ 	.word	0x00004240
        /*053c*/ 	.word	0x000000ff
        /*0540*/ 	.word	0x00000000
        /*0544*/ 	.short	0x0101
        /*0546*/ 	.byte	0x08
	.zero		1


	//   ....[68]....
        /*0548*/ 	.word	0x00004250
        /*054c*/ 	.word	0x000000ff
        /*0550*/ 	.word	0x00000060
        /*0554*/ 	.short	0x010a
        /*0556*/ 	.byte	0x07
	.zero		1


	//   ....[69]....
        /*0558*/ 	.word	0x000043f0
        /*055c*/ 	.word	0x000000ff
        /*0560*/ 	.word	0x00000040
        /*0564*/ 	.short	0x010b
        /*0566*/ 	.byte	0x07
	.zero		1


	//   ....[70]....
        /*0568*/ 	.word	0x00004460
        /*056c*/ 	.word	0x000000ff
        /*0570*/ 	.word	0x00000000
        /*0574*/ 	.short	0x0101
        /*0576*/ 	.byte	0x08
	.zero		1


	//   ....[71]....
        /*0578*/ 	.word	0x00004490
        /*057c*/ 	.word	0x000000ff
        /*0580*/ 	.word	0x00000068
        /*0584*/ 	.short	0x010a
        /*0586*/ 	.byte	0x07
	.zero		1


	//   ....[72]....
        /*0588*/ 	.word	0x000046a0
        /*058c*/ 	.word	0x000000ff
        /*0590*/ 	.word	0x00000048
        /*0594*/ 	.short	0x010b
        /*0596*/ 	.byte	0x07
	.zero		1


	//   ....[73]....
        /*0598*/ 	.word	0x000046c0
        /*059c*/ 	.word	0x000000ff
        /*05a0*/ 	.word	0x00000000
        /*05a4*/ 	.short	0x0101
        /*05a6*/ 	.byte	0x0d
	.zero		1


	//   ....[74]....
        /*05a8*/ 	.word	0x000046f0
        /*05ac*/ 	.word	0x000000ff
        /*05b0*/ 	.word	0x00000050
        /*05b4*/ 	.short	0x010a
        /*05b6*/ 	.byte	0x07
	.zero		1


	//   ....[75]....
        /*05b8*/ 	.word	0x00004710
        /*05bc*/ 	.word	0x000000ff
        /*05c0*/ 	.word	0x00000058
        /*05c4*/ 	.short	0x010a
        /*05c6*/ 	.byte	0x07
	.zero		1


	//   ....[76]....
        /*05c8*/ 	.word	0x00004730
        /*05cc*/ 	.word	0x000000ff
        /*05d0*/ 	.word	0x00000060
        /*05d4*/ 	.short	0x010a
        /*05d6*/ 	.byte	0x07
	.zero		1


	//   ....[77]....
        /*05d8*/ 	.word	0x00004770
        /*05dc*/ 	.word	0x00000000
        /*05e0*/ 	.word	0x00000068
        /*05e4*/ 	.short	0x010a
        /*05e6*/ 	.byte	0xff
	.zero		1


	//   ....[78]....
        /*05e8*/ 	.word	0x00004aa0
        /*05ec*/ 	.word	0x00000000
        /*05f0*/ 	.word	0x00000080
        /*05f4*/ 	.short	0x010a
        /*05f6*/ 	.byte	0xff
	.zero		1


	//   ....[79]....
        /*05f8*/ 	.word	0x00004bb0
        /*05fc*/ 	.word	0x00000000
        /*0600*/ 	.word	0x00000000
        /*0604*/ 	.short	0x0101
        /*0606*/ 	.byte	0xff
	.zero		1


	//   ....[80]....
        /*0608*/ 	.word	0x00005610
        /*060c*/ 	.word	0x00000003
        /*0610*/ 	.word	0x00000030
        /*0614*/ 	.short	0x010a
        /*0616*/ 	.byte	0xff
	.zero		1


	//   ....[81]....
        /*0618*/ 	.word	0x00005650
        /*061c*/ 	.word	0x000000c1
        /*0620*/ 	.word	0x000000a0
        /*0624*/ 	.short	0x010a
        /*0626*/ 	.byte	0xff
	.zero		1


	//   ....[82]....
        /*0628*/ 	.word	0x00005780
        /*062c*/ 	.word	0x00000003
        /*0630*/ 	.word	0x00000030
        /*0634*/ 	.short	0x010a
        /*0636*/ 	.byte	0xff
	.zero		1


	//   ....[83]....
        /*0638*/ 	.word	0x000058e0
        /*063c*/ 	.word	0x00000000
        /*0640*/ 	.word	0x00000000
        /*0644*/ 	.short	0x0101
        /*0646*/ 	.byte	0xff
	.zero		1


	//   ....[84]....
        /*0648*/ 	.word	0x00005940
        /*064c*/ 	.word	0x000000c1
        /*0650*/ 	.word	0x000000a0
        /*0654*/ 	.short	0x010a
        /*0656*/ 	.byte	0xff
	.zero		1


	//   ....[85]....
        /*0658*/ 	.word	0x00006cf0
        /*065c*/ 	.word	0x000000cc
        /*0660*/ 	.word	0x00000030
        /*0664*/ 	.short	0x010a
        /*0666*/ 	.byte	0xff
	.zero		1


	//   ....[86]....
        /*0668*/ 	.word	0x00006dc0
        /*066c*/ 	.word	0x000000cc
        /*0670*/ 	.word	0x00000030
        /*0674*/ 	.short	0x010a
        /*0676*/ 	.byte	0xff
	.zero		1


	//   ....[87]....
        /*0678*/ 	.word	0x00006f00
        /*067c*/ 	.word	0x00000003
        /*0680*/ 	.word	0x00000000
        /*0684*/ 	.short	0x0101
        /*0686*/ 	.byte	0xff
	.zero		1


	//   ....[88]....
        /*0688*/ 	.word	0x000082a0
        /*068c*/ 	.word	0x00000000
        /*0690*/ 	.word	0x00000030
        /*0694*/ 	.short	0x010a
        /*0696*/ 	.byte	0xff
	.zero		1


	//   ....[89]....
        /*0698*/ 	.word	0x00008370
        /*069c*/ 	.word	0x00000000
        /*06a0*/ 	.word	0x00000030
        /*06a4*/ 	.short	0x010a
        /*06a6*/ 	.byte	0xff
	.zero		1


	//   ....[90]....
        /*06a8*/ 	.word	0x000084d0
        /*06ac*/ 	.word	0x00000000
        /*06b0*/ 	.word	0x00000000
        /*06b4*/ 	.short	0x0101
        /*06b6*/ 	.byte	0xff
	.zero		1


	//   ....[91]....
        /*06b8*/ 	.word	0x00009880
        /*06bc*/ 	.word	0x00000000
        /*06c0*/ 	.word	0x00000030
        /*06c4*/ 	.short	0x010a
        /*06c6*/ 	.byte	0xff
	.zero		1


	//   ....[92]....
        /*06c8*/ 	.word	0x00009950
        /*06cc*/ 	.word	0x00000000
        /*06d0*/ 	.word	0x00000030
        /*06d4*/ 	.short	0x010a
        /*06d6*/ 	.byte	0xff
	.zero		1


	//   ....[93]....
        /*06d8*/ 	.word	0x00009ab0
        /*06dc*/ 	.word	0x00000000
        /*06e0*/ 	.word	0x00000000
        /*06e4*/ 	.short	0x0101
        /*06e6*/ 	.byte	0xff
	.zero		1


	//   ....[94]....
        /*06e8*/ 	.word	0x00009fa0
        /*06ec*/ 	.word	0x000000ff
        /*06f0*/ 	.word	0x00000000
        /*06f4*/ 	.short	0x0101
        /*06f6*/ 	.byte	0x05
	.zero		1


	//   ....[95]....
        /*06f8*/ 	.word	0x0000af20
        /*06fc*/ 	.word	0x00000003
        /*0700*/ 	.word	0x000000d0
        /*0704*/ 	.short	0x010a
        /*0706*/ 	.byte	0xff
	.zero		1


	//   ....[96]....
        /*0708*/ 	.word	0x0000af80
        /*070c*/ 	.word	0x00000002
        /*0710*/ 	.word	0x00000018
        /*0714*/ 	.short	0x010a
        /*0716*/ 	.byte	0xff
	.zero		1


	//   ....[97]....
        /*0718*/ 	.word	0x0000afe0
        /*071c*/ 	.word	0x00000002
        /*0720*/ 	.word	0x00000018
        /*0724*/ 	.short	0x010a
        /*0726*/ 	.byte	0xff
	.zero		1


	//   ....[98]....
        /*0728*/ 	.word	0x0000b030
        /*072c*/ 	.word	0x00000002
        /*0730*/ 	.word	0x00000080
        /*0734*/ 	.short	0x010a
        /*0736*/ 	.byte	0xff
	.zero		1


	//   ....[99]....
        /*0738*/ 	.word	0x0000b090
        /*073c*/ 	.word	0x00000000
        /*0740*/ 	.word	0x00000000
        /*0744*/ 	.short	0x010a
        /*0746*/ 	.byte	0xff
	.zero		1


	//   ....[100]....
        /*0748*/ 	.word	0x0000b0f0
        /*074c*/ 	.word	0x00000000
        /*0750*/ 	.word	0x00000000
        /*0754*/ 	.short	0x010a
        /*0756*/ 	.byte	0xff
	.zero		1


	//   ....[101]....
        /*0758*/ 	.word	0x0000b140
        /*075c*/ 	.word	0x00000000
        /*0760*/ 	.word	0x000000c0
        /*0764*/ 	.short	0x010a
        /*0766*/ 	.byte	0xff
	.zero		1


	//   ....[102]....
        /*0768*/ 	.word	0x0000b1a0
        /*076c*/ 	.word	0x00000000
        /*0770*/ 	.word	0x00000090
        /*0774*/ 	.short	0x010a
        /*0776*/ 	.byte	0xff
	.zero		1


	//   ....[103]....
        /*0778*/ 	.word	0x0000b1f0
        /*077c*/ 	.word	0x00000000
        /*0780*/ 	.word	0x00000080
        /*0784*/ 	.short	0x010a
        /*0786*/ 	.byte	0xff
	.zero		1


	//   ....[104]....
        /*0788*/ 	.word	0x0000b250
        /*078c*/ 	.word	0x00000000
        /*0790*/ 	.word	0x00000090
        /*0794*/ 	.short	0x010a
        /*0796*/ 	.byte	0xff
	.zero		1


	//   ....[105]....
        /*0798*/ 	.word	0x0000b2a0
        /*079c*/ 	.word	0x00000000
        /*07a0*/ 	.word	0x00000080
        /*07a4*/ 	.short	0x010a
        /*07a6*/ 	.byte	0xff
	.zero		1


	//   ....[106]....
        /*07a8*/ 	.word	0x0000b300
        /*07ac*/ 	.word	0x00000003
        /*07b0*/ 	.word	0x000000b0
        /*07b4*/ 	.short	0x010a
        /*07b6*/ 	.byte	0xff
	.zero		1


	//   ....[107]....
        /*07b8*/ 	.word	0x0000b360
        /*07bc*/ 	.word	0x00000000
        /*07c0*/ 	.word	0x00000000
        /*07c4*/ 	.short	0x010a
        /*07c6*/ 	.byte	0xff
	.zero		1


	//   ....[108]....
        /*07c8*/ 	.word	0x0000b3c0
        /*07cc*/ 	.word	0x00000000
        /*07d0*/ 	.word	0x00000000
        /*07d4*/ 	.short	0x010a
        /*07d6*/ 	.byte	0xff
	.zero		1


	//   ....[109]....
        /*07d8*/ 	.word	0x0000b420
        /*07dc*/ 	.word	0x00000000
        /*07e0*/ 	.word	0x00000000
        /*07e4*/ 	.short	0x010a
        /*07e6*/ 	.byte	0xff
	.zero		1


	//   ....[110]....
        /*07e8*/ 	.word	0x0000b470
        /*07ec*/ 	.word	0x00000000
        /*07f0*/ 	.word	0x00000080
        /*07f4*/ 	.short	0x010a
        /*07f6*/ 	.byte	0xff
	.zero		1


	//   ....[111]....
        /*07f8*/ 	.word	0x0000b4d0
        /*07fc*/ 	.word	0x00000000
        /*0800*/ 	.word	0x00000078
        /*0804*/ 	.short	0x010a
        /*0806*/ 	.byte	0xff
	.zero		1


	//   ....[112]....
        /*0808*/ 	.word	0x0000b530
        /*080c*/ 	.word	0x00000003
        /*0810*/ 	.word	0x00000050
        /*0814*/ 	.short	0x010a
        /*0816*/ 	.byte	0xff
	.zero		1


	//   ....[113]....
        /*0818*/ 	.word	0x0000b590
        /*081c*/ 	.word	0x00000003
        /*0820*/ 	.word	0x00000058
        /*0824*/ 	.short	0x010a
        /*0826*/ 	.byte	0xff
	.zero		1


	//   ....[114]....
        /*0828*/ 	.word	0x0000b5f0
        /*082c*/ 	.word	0x00000003
        /*0830*/ 	.word	0x00000060
        /*0834*/ 	.short	0x010a
        /*0836*/ 	.byte	0xff
	.zero		1


	//   ....[115]....
        /*0838*/ 	.word	0x0000b650
        /*083c*/ 	.word	0x00000003
        /*0840*/ 	.word	0x00000068
        /*0844*/ 	.short	0x010a
        /*0846*/ 	.byte	0xff
	.zero		1


	//   ....[116]....
        /*0848*/ 	.word	0x0000b6b0
        /*084c*/ 	.word	0x00000000
        /*0850*/ 	.word	0x00000050
        /*0854*/ 	.short	0x010a
        /*0856*/ 	.byte	0xff
	.zero		1


	//   ....[117]....
        /*0858*/ 	.word	0x0000b710
        /*085c*/ 	.word	0x00000000
        /*0860*/ 	.word	0x00000058
        /*0864*/ 	.short	0x010a
        /*0866*/ 	.byte	0xff
	.zero		1


	//   ....[118]....
        /*0868*/ 	.word	0x0000b770
        /*086c*/ 	.word	0x00000000
        /*0870*/ 	.word	0x00000060
        /*0874*/ 	.short	0x010a
        /*0876*/ 	.byte	0xff
	.zero		1


	//   ....[119]....
        /*0878*/ 	.word	0x0000b7c0
        /*087c*/ 	.word	0x00000000
        /*0880*/ 	.word	0x00000080
        /*0884*/ 	.short	0x010a
        /*0886*/ 	.byte	0xff
	.zero		1


	//   ....[120]....
        /*0888*/ 	.word	0x0000b810
        /*088c*/ 	.word	0x00000003
        /*0890*/ 	.word	0x00000030
        /*0894*/ 	.short	0x010a
        /*0896*/ 	.byte	0xff
	.zero		1


	//   ....[121]....
        /*0898*/ 	.word	0x0000b860
        /*089c*/ 	.word	0x000000c1
        /*08a0*/ 	.word	0x000000a0
        /*08a4*/ 	.short	0x010a
        /*08a6*/ 	.byte	0xff
	.zero		1


	//   ....[122]....
        /*08a8*/ 	.word	0x0000b8b0
        /*08ac*/ 	.word	0x000000cc
        /*08b0*/ 	.word	0x00000030
        /*08b4*/ 	.short	0x010a
        /*08b6*/ 	.byte	0xff
	.zero		1


	//   ....[123]....
        /*08b8*/ 	.word	0x0000b900
        /*08bc*/ 	.word	0x00000000
        /*08c0*/ 	.word	0x00000030
        /*08c4*/ 	.short	0x010a
        /*08c6*/ 	.byte	0xff
	.zero		1


	//   ....[124]....
        /*08c8*/ 	.word	0x0000b950
        /*08cc*/ 	.word	0x00000000
        /*08d0*/ 	.word	0x00000030
        /*08d4*/ 	.short	0x010a
        /*08d6*/ 	.byte	0xff
	.zero		1


	//----- nvinfo : EIATTR_NUM_MBARRIERS
	.align		4
.L_48:
        /*08d8*/ 	.byte	0x03, 0x38
        /*08da*/ 	.short	0x001c


	//----- nvinfo : EIATTR_EXIT_INSTR_OFFSETS
	.align		4
        /*08dc*/ 	.byte	0x04, 0x1c
        /*08de*/ 	.short	(.L_50 - .L_49)


	//   ....[0]....
.L_49:
        /*08e0*/ 	.word	0x00002410


	//   ....[1]....
        /*08e4*/ 	.word	0x00002900


	//   ....[2]....
        /*08e8*/ 	.word	0x00002960


	//   ....[3]....
        /*08ec*/ 	.word	0x00003740


	//   ....[4]....
        /*08f0*/ 	.word	0x000047a0


	//   ....[5]....
        /*08f4*/ 	.word	0x000047e0


	//   ....[6]....
        /*08f8*/ 	.word	0x0000af10


	//----- nvinfo : EIATTR_MAX_THREADS
	.align		4
.L_50:
        /*08fc*/ 	.byte	0x04, 0x05
        /*08fe*/ 	.short	(.L_52 - .L_51)
.L_51:
        /*0900*/ 	.word	0x00000100
        /*0904*/ 	.word	0x00000001
        /*0908*/ 	.word	0x00000001


	//----- nvinfo : EIATTR_CRS_STACK_SIZE
	.align		4
.L_52:
        /*090c*/ 	.byte	0x04, 0x1e
        /*090e*/ 	.short	(.L_54 - .L_53)
.L_53:
        /*0910*/ 	.word	0x00000000


	//----- nvinfo : EIATTR_CBANK_PARAM_SIZE
	.align		4
.L_54:
        /*0914*/ 	.byte	0x03, 0x19
        /*0916*/ 	.short	0x0800


	//----- nvinfo : EIATTR_PARAM_CBANK
	.align		4
        /*0918*/ 	.byte	0x04, 0x0a
        /*091a*/ 	.short	(.L_56 - .L_55)
	.align		4
.L_55:
        /*091c*/ 	.word	index@(.nv.constant0._ZN7cutlass13device_kernelINS_4gemm6kernel13GemmUniversalIN4cute5tupleIJiiiiEEENS1_10collective13CollectiveMmaINS1_35MainloopSm100TmaUmmaWarpSpecializedILi3ELi2ELi2ENS5_IJNS4_1CILi1EEESB_SB_EEEEENS5_IJNSA_ILi128EEENSA_ILi256EEESE_EEENS_12float_e4m3_tENS5_IJlSB_lEEESH_SI_NS4_8TiledMMAINS4_8MMA_AtomIJNS4_10MMA_TraitsINS4_19SM100_MMA_F8F6F4_SSEJSH_SH_fSE_SF_NS4_17integral_constantINS4_4UMMA5MajorELSP_0EEESQ_NSN_INSO_7ScaleInELSR_0EEESS_EEEEEENS4_6LayoutISC_NS5_IJNSA_ILi0EEESW_SW_EEEEENS5_IJNS4_10UnderscoreESZ_SZ_EEEEENS4_13SM90_TMA_LOADENS4_14ComposedLayoutINS4_7SwizzleILi3ELi4ELi3EEENS4_18smem_ptr_flag_bitsILi8EEENSV_INS5_IJNSA_ILi8EEESE_EEENS5_IJSE_SB_EEEEEEEvNS4_8identityES12_S1C_vS1D_EENS_8epilogue10collective18CollectiveEpilogueINS1F_23Sm100TmaWarpSpecializedILi4ELi2ELi64ELb0ELb0EEEJSG_NS5_IJNSV_ISE_SB_EENSV_INSA_ILi64EEESB_EEEEESH_SI_SH_SI_NS1F_6fusion15FusionCallbacksIS1J_NS1O_17LinearCombinationISH_fSH_fLNS_15FloatRoundStyleE2EEESG_S1N_JEEENS4_5SM1004TMEM4LOAD26SM100_TMEM_LOAD_32dp32b64xES12_NS13_INS14_ILi2ELi4ELi3EEES17_NSV_INS5_IJS18_S1L_EEENS5_IJS1L_SB_EEEEEEENS4_39AutoVectorizingCopyWithAssumedAlignmentILi128EEENS4_14SM90_TMA_STOREES22_S24_S24_EEEvvEEEEvNT_6ParamsE)
        /*0920*/ 	.short	0x0380
        /*0922*/ 	.short	0x0800


	//----- nvinfo : EIATTR_SW_WAR
	.align		4
.L_56:
        /*0924*/ 	.byte	0x04, 0x36
        /*0926*/ 	.short	(.L_58 - .L_57)
.L_57:
        /*0928*/ 	.word	0x00000008
.L_58:


//--------------------- .nv.callgraph             --------------------------
	.section	.nv.callgraph,"",@"SHT_CUDA_CALLGRAPH"
	.align	4
	.sectionentsize	8
	.align		4
        /*0000*/ 	.word	0x00000000
	.align		4
        /*0004*/ 	.word	0xffffffff
	.align		4
        /*0008*/ 	.word	index@(_ZN7cutlass13device_kernelINS_4gemm6kernel13GemmUniversalIN4cute5tupleIJiiiiEEENS1_10collective13CollectiveMmaINS1_35MainloopSm100TmaUmmaWarpSpecializedILi3ELi2ELi2ENS5_IJNS4_1CILi1EEESB_SB_EEEEENS5_IJNSA_ILi128EEENSA_ILi256EEESE_EEENS_12float_e4m3_tENS5_IJlSB_lEEESH_SI_NS4_8TiledMMAINS4_8MMA_AtomIJNS4_10MMA_TraitsINS4_19SM100_MMA_F8F6F4_SSEJSH_SH_fSE_SF_NS4_17integral_constantINS4_4UMMA5MajorELSP_0EEESQ_NSN_INSO_7ScaleInELSR_0EEESS_EEEEEENS4_6LayoutISC_NS5_IJNSA_ILi0EEESW_SW_EEEEENS5_IJNS4_10UnderscoreESZ_SZ_EEEEENS4_13SM90_TMA_LOADENS4_14ComposedLayoutINS4_7SwizzleILi3ELi4ELi3EEENS4_18smem_ptr_flag_bitsILi8EEENSV_INS5_IJNSA_ILi8EEESE_EEENS5_IJSE_SB_EEEEEEEvNS4_8identityES12_S1C_vS1D_EENS_8epilogue10collective18CollectiveEpilogueINS1F_23Sm100TmaWarpSpecializedILi4ELi2ELi64ELb0ELb0EEEJSG_NS5_IJNSV_ISE_SB_EENSV_INSA_ILi64EEESB_EEEEESH_SI_SH_SI_NS1F_6fusion15FusionCallbacksIS1J_NS1O_17LinearCombinationISH_fSH_fLNS_15FloatRoundStyleE2EEESG_S1N_JEEENS4_5SM1004TMEM4LOAD26SM100_TMEM_LOAD_32dp32b64xES12_NS13_INS14_ILi2ELi4ELi3EEES17_NSV_INS5_IJS18_S1L_EEENS5_IJS1L_SB_EEEEEEENS4_39AutoVectorizingCopyWithAssumedAlignmentILi128EEENS4_14SM90_TMA_STOREES22_S24_S24_EEEvvEEEEvNT_6ParamsE)
	.align		4
        /*000c*/ 	.word	index@(__assertfail)
	.align		4
        /*0010*/ 	.word	0x00000000
	.align		4
        /*0014*/ 	.word	0xfffffffe
	.align		4
        /*0018*/ 	.word	0x00000000
	.align		4
        /*001c*/ 	.word	0xfffffffd
	.align		4
        /*0020*/ 	.word	0x00000000
	.align		4
        /*0024*/ 	.word	0xfffffffc


//--------------------- .nv.constant4             --------------------------
	.section	.nv.constant4,"a",@progbits
	.align	8
	.align		8
.nv.constant4:
        /*0000*/ 	.dword	__assertfail
	.align		8
        /*0008*/ 	.dword	__unnamed_1
	.align		8
        /*0010*/ 	.dword	__unnamed_2
	.align		8
        /*0018*/ 	.dword	__unnamed_3
	.align		8
        /*0020*/ 	.dword	_ZN39_INTERNAL_f5786c51_4_k_cu_0093aadf_74494cuda3std3__45__cpo5beginE
	.align		8
        /*0028*/ 	.dword	_ZN39_INTERNAL_f5786c51_4_k_cu_0093aadf_74494cuda3std3__45__cpo3endE
	.align		8
        /*0030*/ 	.dword	_ZN39_INTERNAL_f5786c51_4_k_cu_0093aadf_74494cuda3std3__45__cpo6cbeginE
	.align		8
        /*0038*/ 	.dword	_ZN39_INTERNAL_f5786c51_4_k_cu_0093aadf_74494cuda3std3__45__cpo4cendE
	.align		8
        /*0040*/ 	.dword	_ZN39_INTERNAL_f5786c51_4_k_cu_0093aadf_74494cuda3std3__441_GLOBAL__N__f5786c51_4_k_cu_0093aadf_74496ignoreE
	.align		8
        /*0048*/ 	.dword	_ZN39_INTERNAL_f5786c51_4_k_cu_0093aadf_74494cuda3std3__419piecewise_constructE
	.align		8
        /*0050*/ 	.dword	_ZN39_INTERNAL_f5786c51_4_k_cu_0093aadf_74494cuda3std3__48in_placeE
	.align		8
        /*0058*/ 	.dword	_ZN39_INTERNAL_f5786c51_4_k_cu_0093aadf_74494cuda3std6ranges3__45__cpo4swapE
	.align		8
        /*0060*/ 	.dword	_ZN39_INTERNAL_f5786c51_4_k_cu_0093aadf_74494cuda3std6ranges3__45__cpo9iter_moveE
	.align		8
        /*0068*/ 	.dword	_ZN39_INTERNAL_f5786c51_4_k_cu_0093aadf_74494cute7productE
	.align		8
        /*0070*/ 	.dword	_ZN39_INTERNAL_f5786c51_4_k_cu_0093aadf_74494cute1_E
	.align		8
        /*0078*/ 	.dword	$str$25
	.align		8
        /*0080*/ 	.dword	$str$26
	.align		8
        /*0088*/ 	.dword	$str$27
	.align		8
        /*0090*/ 	.dword	$str$28


//--------------------- .text._ZN7cutlass13device_kernelINS_4gemm6kernel13GemmUniversalIN4cute5tupleIJiiiiEEENS1_10collective13CollectiveMmaINS1_35MainloopSm100TmaUmmaWarpSpecializedILi3ELi2ELi2ENS5_IJNS4_1CILi1EEESB_SB_EEEEENS5_IJNSA_ILi128EEENSA_ILi256EEESE_EEENS_12float_e4m3_tENS5_IJlSB_lEEESH_SI_NS4_8TiledMMAINS4_8MMA_AtomIJNS4_10MMA_TraitsINS4_19SM100_MMA_F8F6F4_SSEJSH_SH_fSE_SF_NS4_17integral_constantINS4_4UMMA5MajorELSP_0EEESQ_NSN_INSO_7ScaleInELSR_0EEESS_EEEEEENS4_6LayoutISC_NS5_IJNSA_ILi0EEESW_SW_EEEEENS5_IJNS4_10UnderscoreESZ_SZ_EEEEENS4_13SM90_TMA_LOADENS4_14ComposedLayoutINS4_7SwizzleILi3ELi4ELi3EEENS4_18smem_ptr_flag_bitsILi8EEENSV_INS5_IJNSA_ILi8EEESE_EEENS5_IJSE_SB_EEEEEEEvNS4_8identityES12_S1C_vS1D_EENS_8epilogue10collective18CollectiveEpilogueINS1F_23Sm100TmaWarpSpecializedILi4ELi2ELi64ELb0ELb0EEEJSG_NS5_IJNSV_ISE_SB_EENSV_INSA_ILi64EEESB_EEEEESH_SI_SH_SI_NS1F_6fusion15FusionCallbacksIS1J_NS1O_17LinearCombinationISH_fSH_fLNS_15FloatRoundStyleE2EEESG_S1N_JEEENS4_5SM1004TMEM4LOAD26SM100_TMEM_LOAD_32dp32b64xES12_NS13_INS14_ILi2ELi4ELi3EEES17_NSV_INS5_IJS18_S1L_EEENS5_IJS1L_SB_EEEEEEENS4_39AutoVectorizingCopyWithAssumedAlignmentILi128EEENS4_14SM90_TMA_STOREES22_S24_S24_EEEvvEEEEvNT_6ParamsE --------------------------
	.section	.text._ZN7cutlass13device_kernelINS_4gemm6kernel13GemmUniversalIN4cute5tupleIJiiiiEEENS1_10collective13CollectiveMmaINS1_35MainloopSm100TmaUmmaWarpSpecializedILi3ELi2ELi2ENS5_IJNS4_1CILi1EEESB_SB_EEEEENS5_IJNSA_ILi128EEENSA_ILi256EEESE_EEENS_12float_e4m3_tENS5_IJlSB_lEEESH_SI_NS4_8TiledMMAINS4_8MMA_AtomIJNS4_10MMA_TraitsINS4_19SM100_MMA_F8F6F4_SSEJSH_SH_fSE_SF_NS4_17integral_constantINS4_4UMMA5MajorELSP_0EEESQ_NSN_INSO_7ScaleInELSR_0EEESS_EEEEEENS4_6LayoutISC_NS5_IJNSA_ILi0EEESW_SW_EEEEENS5_IJNS4_10UnderscoreESZ_SZ_EEEEENS4_13SM90_TMA_LOADENS4_14ComposedLayoutINS4_7SwizzleILi3ELi4ELi3EEENS4_18smem_ptr_flag_bitsILi8EEENSV_INS5_IJNSA_ILi8EEESE_EEENS5_IJSE_SB_EEEEEEEvNS4_8identityES12_S1C_vS1D_EENS_8epilogue10collective18CollectiveEpilogueINS1F_23Sm100TmaWarpSpecializedILi4ELi2ELi64ELb0ELb0EEEJSG_NS5_IJNSV_ISE_SB_EENSV_INSA_ILi64EEESB_EEEEESH_SI_SH_SI_NS1F_6fusion15FusionCallbacksIS1J_NS1O_17LinearCombinationISH_fSH_fLNS_15FloatRoundStyleE2EEESG_S1N_JEEENS4_5SM1004TMEM4LOAD26SM100_TMEM_LOAD_32dp32b64xES12_NS13_INS14_ILi2ELi4ELi3EEES17_NSV_INS5_IJS18_S1L_EEENS5_IJS1L_SB_EEEEEEENS4_39AutoVectorizingCopyWithAssumedAlignmentILi128EEENS4_14SM90_TMA_STOREES22_S24_S24_EEEvvEEEEvNT_6ParamsE,"ax",@progbits
	.align	128
.text._ZN7cutlass13device_kernelINS_4gemm6kernel13GemmUniversalIN4cute5tupleIJiiiiEEENS1_10collective13CollectiveMmaINS1_35MainloopSm100TmaUmmaWarpSpecializedILi3ELi2ELi2ENS5_IJNS4_1CILi1EEESB_SB_EEEEENS5_IJNSA_ILi128EEENSA_ILi256EEESE_EEENS_12float_e4m3_tENS5_IJlSB_lEEESH_SI_NS4_8TiledMMAINS4_8MMA_AtomIJNS4_10MMA_TraitsINS4_19SM100_MMA_F8F6F4_SSEJSH_SH_fSE_SF_NS4_17integral_constantINS4_4UMMA5MajorELSP_0EEESQ_NSN_INSO_7ScaleInELSR_0EEESS_EEEEEENS4_6LayoutISC_NS5_IJNSA_ILi0EEESW_SW_EEEEENS5_IJNS4_10UnderscoreESZ_SZ_EEEEENS4_13SM90_TMA_LOADENS4_14ComposedLayoutINS4_7SwizzleILi3ELi4ELi3EEENS4_18smem_ptr_flag_bitsILi8EEENSV_INS5_IJNSA_ILi8EEESE_EEENS5_IJSE_SB_EEEEEEEvNS4_8identityES12_S1C_vS1D_EENS_8epilogue10collective18CollectiveEpilogueINS1F_23Sm100TmaWarpSpecializedILi4ELi2ELi64ELb0ELb0EEEJSG_NS5_IJNSV_ISE_SB_EENSV_INSA_ILi64EEESB_EEEEESH_SI_SH_SI_NS1F_6fusion15FusionCallbacksIS1J_NS1O_17LinearCombinationISH_fSH_fLNS_15FloatRoundStyleE2EEESG_S1N_JEEENS4_5SM1004TMEM4LOAD26SM100_TMEM_LOAD_32dp32b64xES12_NS13_INS14_ILi2ELi4ELi3EEES17_NSV_INS5_IJS18_S1L_EEENS5_IJS1L_SB_EEEEEEENS4_39AutoVectorizingCopyWithAssumedAlignmentILi128EEENS4_14SM90_TMA_STOREES22_S24_S24_EEEvvEEEEvNT_6ParamsE:
        .type           _ZN7cutlass13device_kernelINS_4gemm6kernel13GemmUniversalIN4cute5tupleIJiiiiEEENS1_10collective13CollectiveMmaINS1_35MainloopSm100TmaUmmaWarpSpecializedILi3ELi2ELi2ENS5_IJNS4_1CILi1EEESB_SB_EEEEENS5_IJNSA_ILi128EEENSA_ILi256EEESE_EEENS_12float_e4m3_tENS5_IJlSB_lEEESH_SI_NS4_8TiledMMAINS4_8MMA_AtomIJNS4_10MMA_TraitsINS4_19SM100_MMA_F8F6F4_SSEJSH_SH_fSE_SF_NS4_17integral_constantINS4_4UMMA5MajorELSP_0EEESQ_NSN_INSO_7ScaleInELSR_0EEESS_EEEEEENS4_6LayoutISC_NS5_IJNSA_ILi0EEESW_SW_EEEEENS5_IJNS4_10UnderscoreESZ_SZ_EEEEENS4_13SM90_TMA_LOADENS4_14ComposedLayoutINS4_7SwizzleILi3ELi4ELi3EEENS4_18smem_ptr_flag_bitsILi8EEENSV_INS5_IJNSA_ILi8EEESE_EEENS5_IJSE_SB_EEEEEEEvNS4_8identityES12_S1C_vS1D_EENS_8epilogue10collective18CollectiveEpilogueINS1F_23Sm100TmaWarpSpecializedILi4ELi2ELi64ELb0ELb0EEEJSG_NS5_IJNSV_ISE_SB_EENSV_INSA_ILi64EEESB_EEEEESH_SI_SH_SI_NS1F_6fusion15FusionCallbacksIS1J_NS1O_17LinearCombinationISH_fSH_fLNS_15FloatRoundStyleE2EEESG_S1N_JEEENS4_5SM1004TMEM4LOAD26SM100_TMEM_LOAD_32dp32b64xES12_NS13_INS14_ILi2ELi4ELi3EEES17_NSV_INS5_IJS18_S1L_EEENS5_IJS1L_SB_EEEEEEENS4_39AutoVectorizingCopyWithAssumedAlignmentILi128EEENS4_14SM90_TMA_STOREES22_S24_S24_EEEvvEEEEvNT_6ParamsE,@function
        .size           _ZN7cutlass13device_kernelINS_4gemm6kernel13GemmUniversalIN4cute5tupleIJiiiiEEENS1_10collective13CollectiveMmaINS1_35MainloopSm100TmaUmmaWarpSpecializedILi3ELi2ELi2ENS5_IJNS4_1CILi1EEESB_SB_EEEEENS5_IJNSA_ILi128EEENSA_ILi256EEESE_EEENS_12float_e4m3_tENS5_IJlSB_lEEESH_SI_NS4_8TiledMMAINS4_8MMA_AtomIJNS4_10MMA_TraitsINS4_19SM100_MMA_F8F6F4_SSEJSH_SH_fSE_SF_NS4_17integral_constantINS4_4UMMA5MajorELSP_0EEESQ_NSN_INSO_7ScaleInELSR_0EEESS_EEEEEENS4_6LayoutISC_NS5_IJNSA_ILi0EEESW_SW_EEEEENS5_IJNS4_10UnderscoreESZ_SZ_EEEEENS4_13SM90_TMA_LOADENS4_14ComposedLayoutINS4_7SwizzleILi3ELi4ELi3EEENS4_18smem_ptr_flag_bitsILi8EEENSV_INS5_IJNSA_ILi8EEESE_EEENS5_IJSE_SB_EEEEEEEvNS4_8identityES12_S1C_vS1D_EENS_8epilogue10collective18CollectiveEpilogueINS1F_23Sm100TmaWarpSpecializedILi4ELi2ELi64ELb0ELb0EEEJSG_NS5_IJNSV_ISE_SB_EENSV_INSA_ILi64EEESB_EEEEESH_SI_SH_SI_NS1F_6fusion15FusionCallbacksIS1J_NS1O_17LinearCombinationISH_fSH_fLNS_15FloatRoundStyleE2EEESG_S1N_JEEENS4_5SM1004TMEM4LOAD26SM100_TMEM_LOAD_32dp32b64xES12_NS13_INS14_ILi2ELi4ELi3EEES17_NSV_INS5_IJS18_S1L_EEENS5_IJS1L_SB_EEEEEEENS4_39AutoVectorizingCopyWithAssumedAlignmentILi128EEENS4_14SM90_TMA_STOREES22_S24_S24_EEEvvEEEEvNT_6ParamsE,(.L_x_164 - _ZN7cutlass13device_kernelINS_4gemm6kernel13GemmUniversalIN4cute5tupleIJiiiiEEENS1_10collective13CollectiveMmaINS1_35MainloopSm100TmaUmmaWarpSpecializedILi3ELi2ELi2ENS5_IJNS4_1CILi1EEESB_SB_EEEEENS5_IJNSA_ILi128EEENSA_ILi256EEESE_EEENS_12float_e4m3_tENS5_IJlSB_lEEESH_SI_NS4_8TiledMMAINS4_8MMA_AtomIJNS4_10MMA_TraitsINS4_19SM100_MMA_F8F6F4_SSEJSH_SH_fSE_SF_NS4_17integral_constantINS4_4UMMA5MajorELSP_0EEESQ_NSN_INSO_7ScaleInELSR_0EEESS_EEEEEENS4_6LayoutISC_NS5_IJNSA_ILi0EEESW_SW_EEEEENS5_IJNS4_10UnderscoreESZ_SZ_EEEEENS4_13SM90_TMA_LOADENS4_14ComposedLayoutINS4_7SwizzleILi3ELi4ELi3EEENS4_18smem_ptr_flag_bitsILi8EEENSV_INS5_IJNSA_ILi8EEESE_EEENS5_IJSE_SB_EEEEEEEvNS4_8identityES12_S1C_vS1D_EENS_8epilogue10collective18CollectiveEpilogueINS1F_23Sm100TmaWarpSpecializedILi4ELi2ELi64ELb0ELb0EEEJSG_NS5_IJNSV_ISE_SB_EENSV_INSA_ILi64EEESB_EEEEESH_SI_SH_SI_NS1F_6fusion15FusionCallbacksIS1J_NS1O_17LinearCombinationISH_fSH_fLNS_15FloatRoundStyleE2EEESG_S1N_JEEENS4_5SM1004TMEM4LOAD26SM100_TMEM_LOAD_32dp32b64xES12_NS13_INS14_ILi2ELi4ELi3EEES17_NSV_INS5_IJS18_S1L_EEENS5_IJS1L_SB_EEEEEEENS4_39AutoVectorizingCopyWithAssumedAlignmentILi128EEENS4_14SM90_TMA_STOREES22_S24_S24_EEEvvEEEEvNT_6ParamsE)
        .other          _ZN7cutlass13device_kernelINS_4gemm6kernel13GemmUniversalIN4cute5tupleIJiiiiEEENS1_10collective13CollectiveMmaINS1_35MainloopSm100TmaUmmaWarpSpecializedILi3ELi2ELi2ENS5_IJNS4_1CILi1EEESB_SB_EEEEENS5_IJNSA_ILi128EEENSA_ILi256EEESE_EEENS_12float_e4m3_tENS5_IJlSB_lEEESH_SI_NS4_8TiledMMAINS4_8MMA_AtomIJNS4_10MMA_TraitsINS4_19SM100_MMA_F8F6F4_SSEJSH_SH_fSE_SF_NS4_17integral_constantINS4_4UMMA5MajorELSP_0EEESQ_NSN_INSO_7ScaleInELSR_0EEESS_EEEEEENS4_6LayoutISC_NS5_IJNSA_ILi0EEESW_SW_EEEEENS5_IJNS4_10UnderscoreESZ_SZ_EEEEENS4_13SM90_TMA_LOADENS4_14ComposedLayoutINS4_7SwizzleILi3ELi4ELi3EEENS4_18smem_ptr_flag_bitsILi8EEENSV_INS5_IJNSA_ILi8EEESE_EEENS5_IJSE_SB_EEEEEEEvNS4_8identityES12_S1C_vS1D_EENS_8epilogue10collective18CollectiveEpilogueINS1F_23Sm100TmaWarpSpecializedILi4ELi2ELi64ELb0ELb0EEEJSG_NS5_IJNSV_ISE_SB_EENSV_INSA_ILi64EEESB_EEEEESH_SI_SH_SI_NS1F_6fusion15FusionCallbacksIS1J_NS1O_17LinearCombinationISH_fSH_fLNS_15FloatRoundStyleE2EEESG_S1N_JEEENS4_5SM1004TMEM4LOAD26SM100_TMEM_LOAD_32dp32b64xES12_NS13_INS14_ILi2ELi4ELi3EEES17_NSV_INS5_IJS18_S1L_EEENS5_IJS1L_SB_EEEEEEENS4_39AutoVectorizingCopyWithAssumedAlignmentILi128EEENS4_14SM90_TMA_STOREES22_S24_S24_EEEvvEEEEvNT_6ParamsE,@"STO_CUDA_ENTRY STV_DEFAULT"
_ZN7cutlass13device_kernelINS_4gemm6kernel13GemmUniversalIN4cute5tupleIJiiiiEEENS1_10collective13CollectiveMmaINS1_35MainloopSm100TmaUmmaWarpSpecializedILi3ELi2ELi2ENS5_IJNS4_1CILi1EEESB_SB_EEEEENS5_IJNSA_ILi128EEENSA_ILi256EEESE_EEENS_12float_e4m3_tENS5_IJlSB_lEEESH_SI_NS4_8TiledMMAINS4_8MMA_AtomIJNS4_10MMA_TraitsINS4_19SM100_MMA_F8F6F4_SSEJSH_SH_fSE_SF_NS4_17integral_constantINS4_4UMMA5MajorELSP_0EEESQ_NSN_INSO_7ScaleInELSR_0EEESS_EEEEEENS4_6LayoutISC_NS5_IJNSA_ILi0EEESW_SW_EEEEENS5_IJNS4_10UnderscoreESZ_SZ_EEEEENS4_13SM90_TMA_LOADENS4_14ComposedLayoutINS4_7SwizzleILi3ELi4ELi3EEENS4_18smem_ptr_flag_bitsILi8EEENSV_INS5_IJNSA_ILi8EEESE_EEENS5_IJSE_SB_EEEEEEEvNS4_8identityES12_S1C_vS1D_EENS_8epilogue10collective18CollectiveEpilogueINS1F_23Sm100TmaWarpSpecializedILi4ELi2ELi64ELb0ELb0EEEJSG_NS5_IJNSV_ISE_SB_EENSV_INSA_ILi64EEESB_EEEEESH_SI_SH_SI_NS1F_6fusion15FusionCallbacksIS1J_NS1O_17LinearCombinationISH_fSH_fLNS_15FloatRoundStyleE2EEESG_S1N_JEEENS4_5SM1004TMEM4LOAD26SM100_TMEM_LOAD_32dp32b64xES12_NS13_INS14_ILi2ELi4ELi3EEES17_NSV_INS5_IJS18_S1L_EEENS5_IJS1L_SB_EEEEEEENS4_39AutoVectorizingCopyWithAssumedAlignmentILi128EEENS4_14SM90_TMA_STOREES22_S24_S24_EEEvvEEEEvNT_6ParamsE:
[----:B------:R-:W1:Y:S01]  /*0000*/  LDC R1, c[0x0][0x37c] ;  /* 0x0000df00ff017b82 */ /* 0x000e620000000800 */
[----:B------:R-:W2:Y:S01]  /*0010*/  S2R R185, SR_TID.X ;  /* 0x0000000000b97919 */ /* 0x000ea20000002100 */
[----:B------:R-:W3:Y:S01]  /*0020*/  LDCU.64 UR4, c[0x0][0x890] ;  /* 0x00011200ff0477ac */ /* 0x000ee20008000a00 */
[----:B------:R-:W-:Y:S02]  /*0030*/  PRMT R171, RZ, 0x7610, R171 ;  /* 0x00007610ffab7816 */ /* 0x000fe400000000ab */
[----:B------:R-:W-:Y:S01]  /*0040*/  ELECT P5, URZ, PT ;  /* 0x0000000000ff782f */ /* 0x000fe200038a0000 */
[----:B------:R-:W4:Y:S01]  /*0050*/  LDCU.64 UR46, c[0x0][0x358] ;  /* 0x00006b00ff2e77ac */ /* 0x000f220008000a00 */
[----:B---3--:R-:W-:-:S04]  /*0060*/  UISETP.NE.U32.AND UP0, UPT, UR4, URZ, UPT ;  /* 0x000000ff0400728c */ /* 0x008fc8000bf05070 */
[----:B------:R-:W-:Y:S01]  /*0070*/  UISETP.NE.AND.EX UP0, UPT, UR5, URZ, UPT, UP0 ;  /* 0x000000ff0500728c */ /* 0x000fe2000bf05300 */
[----:B--2---:R-:W-:-:S05]  /*0080*/  SHF.R.U32.HI R173, RZ, 0x5, R185 ;  /* 0x00000005ffad7819 */ /* 0x004fca00000116b9 */
[----:B------:R-:W2:Y:S02]  /*0090*/  SHFL.IDX PT, R0, R173, RZ, 0x1f ;  /* 0x00001fffad007589 */ /* 0x000ea400000e0000 */
[----:B--2---:R-:W-:Y:S01]  /*00a0*/  R2UR UR8, R0 ;  /* 0x00000000000872ca */ /* 0x004fe200000e0000 */
[----:B-1--4-:R-:W-:-:S14]  /*00b0*/  BRA.U UP0, `(.L_x_0) ;  /* 0x00000001002c7547 */ /* 0x012fdc000b800000 */
[----:B------:R-:W1:Y:S02]  /*00c0*/  LDCU.64 UR6, c[0x0][0x888] ;  /* 0x00011100ff0677ac */ /* 0x000e640008000a00 */
[----:B-1----:R-:W-:-:S04]  /*00d0*/  UISETP.NE.U32.AND UP0, UPT, UR6, URZ, UPT ;  /* 0x000000ff0600728c */ /* 0x002fc8000bf05070 */
[----:B------:R-:W-:-:S09]  /*00e0*/  UISETP.NE.AND.EX UP0, UPT, UR7, URZ, UPT, UP0 ;  /* 0x000000ff0700728c */ /* 0x000fd2000bf05300 */
[----:B------:R-:W-:Y:S05]  /*00f0*/  BRA.U !UP0, `(.L_x_1) ;  /* 0x0000000108107547 */ /* 0x000fea000b800000 */
[----:B------:R-:W1:Y:S02]  /*0100*/  LDC.64 R2, c[0x0][0x888] ;  /* 0x00022200ff027b82 */ /* 0x000e640000000a00 */
[----:B-1----:R1:W5:Y:S01]  /*0110*/  LDG.E R81, desc[UR46][R2.64] ;  /* 0x0000002e02517981 */ /* 0x002362000c1e1900 */
[----:B------:R-:W-:Y:S01]  /*0120*/  HFMA2 R171, -RZ, RZ, 0, 5.9604644775390625e-08 ;  /* 0x00000001ffab7431 */ /* 0x000fe200000001ff */
[----:B------:R-:W-:Y:S05]  /*0130*/  BRA `(.L_x_0) ;  /* 0x00000000000c7947 */ /* 0x000fea0003800000 */
.L_x_1:
[----:B------:R-:W1:Y:S01]  /*0140*/  LDCU UR6, c[0x0][0x880] ;  /* 0x00011000ff0677ac */ /* 0x000e620008000800 */
[----:B------:R-:W-:Y:S01]  /*0150*/  HFMA2 R171, -RZ, RZ, 0, 5.9604644775390625e-08 ;  /* 0x00000001ffab7431 */ /* 0x000fe200000001ff */
[----:B-1----:R-:W-:-:S07]  /*0160*/  MOV R81, UR6 ;  /* 0x0000000600517c02 */ /* 0x002fce0008000f00 */
.L_x_0:
[----:B------:R-:W2:Y:S02]  /*0170*/  LDCU.64 UR6, c[0x0][0x8b0] ;  /* 0x00011600ff0677ac */ /* 0x000ea40008000a00 */
[----:B--2---:R-:W-:-:S04]  /*0180*/  UISETP.NE.U32.AND UP0, UPT, UR6, URZ, UPT ;  /* 0x000000ff0600728c */ /* 0x004fc8000bf05070 */
[----:B------:R-:W-:-:S09]  /*0190*/  UISETP.NE.AND.EX UP0, UPT, UR7, URZ, UPT, UP0 ;  /* 0x000000ff0700728c */ /* 0x000fd2000bf05300 */
[----:B------:R-:W-:Y:S05]  /*01a0*/  BRA.U UP0, `(.L_x_2) ;  /* 0x0000000100247547 */ /* 0x000fea000b800000 */
[----:B------:R-:W2:Y:S02]  /*01b0*/  LDCU.64 UR6, c[0x0][0x8a8] ;  /* 0x00011500ff0677ac */ /* 0x000ea40008000a00 */
[----:B--2---:R-:W-:-:S04]  /*01c0*/  UISETP.NE.U32.AND UP0, UPT, UR6, URZ, UPT ;  /* 0x000000ff0600728c */ /* 0x004fc8000bf05070 */
[----:B------:R-:W-:-:S09]  /*01d0*/  UISETP.NE.AND.EX UP0, UPT, UR7, URZ, UPT, UP0 ;  /* 0x000000ff0700728c */ /* 0x000fd2000bf05300 */
[----:B------:R-:W-:Y:S05]  /*01e0*/  BRA.U !UP0, `(.L_x_3) ;  /* 0x00000001080c7547 */ /* 0x000fea000b800000 */
[----:B------:R-:W2:Y:S02]  /*01f0*/  LDC.64 R78, c[0x0][0x8a8] ;  /* 0x00022a00ff4e7b82 */ /* 0x000ea40000000a00 */
[----:B--2---:R2:W5:Y:S01]  /*0200*/  LDG.E R78, desc[UR46][R78.64] ;  /* 0x0000002e4e4e7981 */ /* 0x004562000c1e1900 */
[----:B------:R-:W-:Y:S05]  /*0210*/  BRA `(.L_x_2) ;  /* 0x0000000000087947 */ /* 0x000fea0003800000 */
.L_x_3:
[----:B------:R-:W2:Y:S02]  /*0220*/  LDCU UR6, c[0x0][0x8a0] ;  /* 0x00011400ff0677ac */ /* 0x000ea40008000800 */
[----:B--2---:R-:W-:Y:S02]  /*0230*/  MOV R78, UR6 ;  /* 0x00000006004e7c02 */ /* 0x004fe40008000f00 */
.L_x_2:
[----:B------:R-:W-:Y:S01]  /*0240*/  IMAD.U32 R0, RZ, RZ, UR8 ;  /* 0x00000008ff007e24 */ /* 0x000fe2000f8e00ff */
[----:B------:R-:W-:Y:S04]  /*0250*/  BSSY.RECONVERGENT B0, `(.L_x_4) ;  /* 0x000000c000007945 */ /* 0x000fe80003800200 */
[C---:B------:R-:W-:Y:S02]  /*0260*/  ISETP.NE.OR P1, PT, R0.reuse, 0x1, !P5 ;  /* 0x000000010000780c */ /* 0x040fe40006f25670 */
[----:B------:R-:W-:-:S11]  /*0270*/  ISETP.NE.OR P0, PT, R0, 0x3, !P5 ;  /* 0x000000030000780c */ /* 0x000fd60006f05670 */
[----:B------:R-:W-:Y:S05]  /*0280*/  @P1 BRA `(.L_x_5) ;  /* 0x0000000000201947 */ /* 0x000fea0003800000 */
[----:B------:R-:W3:Y:S02]  /*0290*/  LDCU.64 UR6, c[0x0][0x348] ;  /* 0x00006900ff0677ac */ /* 0x000ee40008000a00 */
[----:B---3--:R-:W-:Y:S02]  /*02a0*/  UIADD3 UR10, UP1, UPT, UR6, 0x80, URZ ;  /* 0x00000080060a7890 */ /* 0x008fe4000ff3e0ff */
[----:B------:R-:W-:Y:S02]  /*02b0*/  UIADD3 UR6, UP0, UPT, UR6, 0x180, URZ ;  /* 0x0000018006067890 */ /* 0x000fe4000ff1e0ff */
[----:B------:R-:W-:Y:S02]  /*02c0*/  UIADD3.X UR11, UPT, UPT, URZ, UR7, URZ, UP1, !UPT ;  /* 0x00000007ff0b7290 */ /* 0x000fe40008ffe4ff */
[----:B------:R-:W-:-:S07]  /*02d0*/  UIADD3.X UR7, UPT, UPT, URZ, UR7, URZ, UP0, !UPT ;  /* 0x00000007ff077290 */ /* 0x000fce00087fe4ff */
[----:B------:R3:W-:Y:S02]  /*02e0*/  UTMACCTL.PF [UR10] ;  /* 0x000000000a0079b9 */ /* 0x0007e40008040000 */
[----:B------:R3:W-:Y:S02]  /*02f0*/  UTMACCTL.PF [UR6] ;  /* 0x00000000060079b9 */ /* 0x0007e40008040000 */
[----:B---3--:R-:W-:Y:S01]  /*0300*/  NOP ;  /* 0x0000000000007918 */ /* 0x008fe20000000000 */
.L_x_5:
[----:B------:R-:W-:Y:S05]  /*0310*/  BSYNC.RECONVERGENT B0 ;  /* 0x0000000000007941 */ /* 0x000fea0003800200 */
.L_x_4:
[----:B------:R-:W-:Y:S04]  /*0320*/  BSSY.RECONVERGENT B0, `(.L_x_6) ;  /* 0x000000a000007945 */ /* 0x000fe80003800200 */
        /* <DEDUP_REMOVED lines=9> */
.L_x_7:
[----:B------:R-:W-:Y:S05]  /*03c0*/  BSYNC.RECONVERGENT B0 ;  /* 0x0000000000007941 */ /* 0x000fea0003800200 */
.L_x_6:
[----:B------:R-:W3:Y:S01]  /*03d0*/  LDCU.64 UR6, c[0x0][0x888] ;  /* 0x00011100ff0677ac */ /* 0x000ee20008000a00 */
[----:B------:R-:W-:Y:S02]  /*03e0*/  UISETP.EQ.U32.AND UP1, UPT, UR4, URZ, UPT ;  /* 0x000000ff0400728c */ /* 0x000fe4000bf22070 */
[----:B------:R-:W-:Y:S02]  /*03f0*/  UPLOP3.LUT UP2, UPT, UPT, UPT, UPT, 0x80, 0x8 ;  /* 0x000000000008789c */ /* 0x000fe40003f4f070 */
[----:B---3--:R-:W-:-:S04]  /*0400*/  UISETP.NE.U32.AND UP0, UPT, UR6, URZ, UPT ;  /* 0x000000ff0600728c */ /* 0x008fc8000bf05070 */
[----:B------:R-:W-:-:S04]  /*0410*/  UISETP.NE.AND.EX UP0, UPT, UR7, URZ, UPT, UP0 ;  /* 0x000000ff0700728c */ /* 0x000fc8000bf05300 */
[----:B------:R-:W-:-:S04]  /*0420*/  UISETP.EQ.OR.EX UP3, UPT, UR5, URZ, !UP0, UP1 ;  /* 0x000000ff0500728c */ /* 0x000fc8000c762710 */
[----:B------:R-:W-:-:S05]  /*0430*/  UP2UR UR50, UPR, URZ, 0x8 ;  /* 0x00000008ff327883 */ /* 0x000fca0008000000 */
[----:B------:R-:W-:Y:S07]  /*0440*/  BRA.U !UP3, `(.L_x_8) ;  /* 0x000000010b207547 */ /* 0x000fee000b800000 */
[----:B------:R-:W-:Y:S01]  /*0450*/  UISETP.NE.U32.AND UP2, UPT, UR4, URZ, UPT ;  /* 0x000000ff0400728c */ /* 0x000fe2000bf45070 */
[----:B-----5:R-:W-:Y:S01]  /*0460*/  FSETP.NEU.AND P0, PT, R81, RZ, PT ;  /* 0x000000ff5100720b */ /* 0x020fe20003f0d000 */
[----:B------:R-:W-:Y:S02]  /*0470*/  USEL UR4, URZ, 0xffffffff, UP0 ;  /* 0xffffffffff047887 */ /* 0x000fe40008000000 */
[----:B------:R-:W-:-:S10]  /*0480*/  UISETP.NE.AND.EX UP2, UPT, UR5, URZ, UPT, UP2 ;  /* 0x000000ff0500728c */ /* 0x000fd4000bf45320 */
[----:B------:R-:W-:Y:S01]  /*0490*/  VOTEU.ANY UP1, P0 ;  /* 0x0000000000ff7886 */ /* 0x000fe20000020100 */
[----:B------:R-:W-:-:S04]  /*04a0*/  @!UP2 USEL UR4, URZ, 0xffffffff, UP1 ;  /* 0xffffffffff04a887 */ /* 0x000fc80008800000 */
[----:B------:R-:W-:-:S04]  /*04b0*/  ULOP3.LUT UR4, UR4, 0x1, URZ, 0xc0, !UPT ;  /* 0x0000000104047892 */ /* 0x000fc8000f8ec0ff */
[----:B------:R-:W-:-:S11]  /*04c0*/  UISETP.NE.U32.AND UP2, UPT, UR4, 0x1, UPT ;  /* 0x000000010400788c */ /* 0x000fd6000bf45070 */
.L_x_8:
[----:B-1----:R-:W1:Y:S01]  /*04d0*/  SHFL.IDX PT, R2, R173, RZ, 0x1f ;  /* 0x00001fffad027589 */ /* 0x002e6200000e0000 */
[----:B------:R-:W-:-:S04]  /*04e0*/  UISETP.NE.AND UP1, UPT, UR8, 0x2, UPT ;  /* 0x000000020800788c */ /* 0x000fc8000bf25270 */
[----:B------:R-:W-:Y:S01]  /*04f0*/  USEL UR6, URZ, 0x1, UP1 ;  /* 0x00000001ff067887 */ /* 0x000fe20008800000 */
[----:B-1----:R-:W-:-:S13]  /*0500*/  ISETP.NE.AND P0, PT, R2, RZ, PT ;  /* 0x000000ff0200720c */ /* 0x002fda0003f05270 */
[----:B------:R-:W-:Y:S05]  /*0510*/  @P0 BRA `(.L_x_9) ;  /* 0x0000000000400947 */ /* 0x000fea0003800000 */
[----:B------:R-:W1:Y:S01]  /*0520*/  S2UR UR5, SR_CgaCtaId ;  /* 0x00000000000579c3 */ /* 0x000e620000008800 */
[----:B------:R-:W-:Y:S01]  /*0530*/  UMOV UR7, 0x400 ;  /* 0x0000040000077882 */ /* 0x000fe20000000000 */
[----:B------:R-:W-:Y:S01]  /*0540*/  UMOV UR4, 0x1 ;  /* 0x0000000100047882 */ /* 0x000fe20000000000 */
[----:B------:R-:W-:Y:S01]  /*0550*/  ELECT P0, URZ, PT ;  /* 0x0000000000ff782f */ /* 0x000fe20003800000 */
[----:B------:R-:W-:-:S04]  /*0560*/  UIADD3 UR10, UPT, UPT, -UR4, 0x100000, URZ ;  /* 0x00100000040a7890 */ /* 0x000fc8000fffe1ff */
[----:B------:R-:W-:Y:S02]  /*0570*/  USHF.L.U32 UR11, UR10, 0xb, URZ ;  /* 0x0000000b0a0b7899 */ /* 0x000fe400080006ff */
[----:B------:R-:W-:Y:S02]  /*0580*/  USHF.L.U32 UR10, UR10, 0x1, URZ ;  /* 0x000000010a0a7899 */ /* 0x000fe400080006ff */
[----:B-1----:R-:W-:Y:S01]  /*0590*/  ULEA UR5, UR5, UR7, 0x18 ;  /* 0x0000000705057291 */ /* 0x002fe2000f8ec0ff */
[----:B------:R-:W1:Y:S11]  /*05a0*/  FENCE.VIEW.ASYNC.S ;  /* 0x00000000000073c6 */ /* 0x000e760000000000 */
[----:B-1----:R1:W3:Y:S01]  /*05b0*/  SYNCS.EXCH.64 URZ, [UR5], UR10 ;  /* 0x0000000a05ff75b2 */ /* 0x0022e20008000100 */
[----:B------:R1:W4:Y:S01]  /*05c0*/  SYNCS.EXCH.64 URZ, [UR5+0x18], UR10 ;  /* 0x0000180a05ff75b2 */ /* 0x0003220008000100 */
[----:B------:R1:W1:Y:S01]  /*05d0*/  SYNCS.EXCH.64 URZ, [UR5+0x8], UR10 ;  /* 0x0000080a05ff75b2 */ /* 0x0002620008000100 */
[----:B------:R1:W1:Y:S01]  /*05e0*/  SYNCS.EXCH.64 URZ, [UR5+0x20], UR10 ;  /* 0x0000200a05ff75b2 */ /* 0x0002620008000100 */
[----:B------:R1:W1:Y:S01]  /*05f0*/  SYNCS.EXCH.64 URZ, [UR5+0x10], UR10 ;  /* 0x0000100a05ff75b2 */ /* 0x0002620008000100 */
[----:B------:R1:W1:Y:S01]  /*0600*/  SYNCS.EXCH.64 URZ, [UR5+0x28], UR10 ;  /* 0x0000280a05ff75b2 */ /* 0x0002620008000100 */
[----:B------:R-:W-:Y:S01]  /*0610*/  NOP ;  /* 0x0000000000007918 */ /* 0x000fe20000000000 */
.L_x_9:
[----:B------:R-:W2:Y:S01]  /*0620*/  SHFL.IDX PT, R2, R173, RZ, 0x1f ;  /* 0x00001fffad027589 */ /* 0x000ea200000e0000 */
[----:B------:R-:W-:Y:S01]  /*0630*/  NOP ;  /* 0x0000000000007918 */ /* 0x000fe20000000000 */
[----:B--2---:R-:W-:-:S13]  /*0640*/  ISETP.NE.AND P0, PT, R2, 0x1, PT ;  /* 0x000000010200780c */ /* 0x004fda0003f05270 */
[----:B------:R-:W-:Y:S05]  /*0650*/  @P0 BRA `(.L_x_10) ;  /* 0x0000000000580947 */ /* 0x000fea0003800000 */
[----:B------:R-:W2:Y:S01]  /*0660*/  S2UR UR7, SR_CgaCtaId ;  /* 0x00000000000779c3 */ /* 0x000ea20000008800 */
[----:B------:R-:W-:Y:S01]  /*0670*/  UMOV UR9, 0x400 ;  /* 0x0000040000097882 */ /* 0x000fe20000000000 */
[----:B-1----:R-:W-:Y:S01]  /*0680*/  UMOV UR5, 0x20 ;  /* 0x0000002000057882 */ /* 0x002fe20000000000 */
[----:B------:R-:W-:Y:S01]  /*0690*/  UMOV UR4, 0x80 ;  /* 0x0000008000047882 */ /* 0x000fe20000000000 */
[----:B------:R-:W-:-:S04]  /*06a0*/  UIADD3 UR10, UPT, UPT, -UR5, 0x100000, URZ ;  /* 0x00100000050a7890 */ /* 0x000fc8000fffe1ff */
[----:B------:R-:W-:Y:S02]  /*06b0*/  USHF.L.U32 UR11, UR10, 0xb, URZ ;  /* 0x0000000b0a0b7899 */ /* 0x000fe400080006ff */
[----:B------:R-:W-:Y:S02]  /*06c0*/  USHF.L.U32 UR10, UR10, 0x1, URZ ;  /* 0x000000010a0a7899 */ /* 0x000fe400080006ff */
[----:B------:R-:W-:-:S04]  /*06d0*/  UIADD3 UR4, UPT, UPT, -UR4, 0x100000, URZ ;  /* 0x0010000004047890 */ /* 0x000fc8000fffe1ff */
[----:B------:R-:W-:Y:S02]  /*06e0*/  USHF.L.U32 UR5, UR4, 0xb, URZ ;  /* 0x0000000b04057899 */ /* 0x000fe400080006ff */
[----:B------:R-:W-:Y:S01]  /*06f0*/  USHF.L.U32 UR4, UR4, 0x1, URZ ;  /* 0x0000000104047899 */ /* 0x000fe200080006ff */
[----:B------:R-:W-:Y:S01]  /*0700*/  ELECT P0, URZ, PT ;  /* 0x0000000000ff782f */ /* 0x000fe20003800000 */
[----:B--2---:R-:W-:Y:S01]  /*0710*/  ULEA UR7, UR7, UR9, 0x18 ;  /* 0x0000000907077291 */ /* 0x004fe2000f8ec0ff */
[----:B------:R-:W1:Y:S11]  /*0720*/  FENCE.VIEW.ASYNC.S ;  /* 0x00000000000073c6 */ /* 0x000e760000000000 */
[----:B-1----:R2:W1:Y:S01]  /*0730*/  SYNCS.EXCH.64 URZ, [UR7+0x30], UR10 ;  /* 0x0000300a07ff75b2 */ /* 0x0024620008000100 */
[----:B------:R2:W1:Y:S01]  /*0740*/  SYNCS.EXCH.64 URZ, [UR7+0x50], UR4 ;  /* 0x0000500407ff75b2 */ /* 0x0004620008000100 */
[----:B------:R2:W1:Y:S01]  /*0750*/  SYNCS.EXCH.64 URZ, [UR7+0x38], UR10 ;  /* 0x0000380a07ff75b2 */ /* 0x0004620008000100 */
[----:B------:R2:W1:Y:S01]  /*0760*/  SYNCS.EXCH.64 URZ, [UR7+0x58], UR4 ;  /* 0x0000580407ff75b2 */ /* 0x0004620008000100 */
[----:B------:R2:W1:Y:S01]  /*0770*/  SYNCS.EXCH.64 URZ, [UR7+0x40], UR10 ;  /* 0x0000400a07ff75b2 */ /* 0x0004620008000100 */
[----:B------:R2:W1:Y:S01]  /*0780*/  SYNCS.EXCH.64 URZ, [UR7+0x60], UR4 ;  /* 0x0000600407ff75b2 */ /* 0x0004620008000100 */
[----:B------:R2:W1:Y:S01]  /*0790*/  SYNCS.EXCH.64 URZ, [UR7+0x48], UR10 ;  /* 0x0000480a07ff75b2 */ /* 0x0004620008000100 */
[----:B------:R2:W1:Y:S02]  /*07a0*/  SYNCS.EXCH.64 URZ, [UR7+0x68], UR4 ;  /* 0x0000680407ff75b2 */ /* 0x0004640008000100 */
[----:B--2---:R-:W-:Y:S01]  /*07b0*/  NOP ;  /* 0x0000000000007918 */ /* 0x004fe20000000000 */
.L_x_10:
[----:B------:R-:W2:Y:S01]  /*07c0*/  SHFL.IDX PT, R2, R173, RZ, 0x1f ;  /* 0x00001fffad027589 */ /* 0x000ea200000e0000 */
[----:B------:R-:W-:Y:S01]  /*07d0*/  NOP ;  /* 0x0000000000007918 */ /* 0x000fe20000000000 */
[----:B--2---:R-:W-:-:S13]  /*07e0*/  ISETP.NE.AND P0, PT, R2, 0x3, PT ;  /* 0x000000030200780c */ /* 0x004fda0003f05270 */
[----:B------:R-:W-:Y:S05]  /*07f0*/  @P0 BRA `(.L_x_11) ;  /* 0x0000000000300947 */ /* 0x000fea0003800000 */
[----:B-1----:R-:W1:Y:S01]  /*0800*/  S2UR UR5, SR_CgaCtaId ;  /* 0x00000000000579c3 */ /* 0x002e620000008800 */
        /* <DEDUP_REMOVED lines=8> */
[----:B-1----:R2:W1:Y:S01]  /*0890*/  SYNCS.EXCH.64 URZ, [UR5+0x70], UR10 ;  /* 0x0000700a05ff75b2 */ /* 0x0024620008000100 */
[----:B------:R2:W1:Y:S02]  /*08a0*/  SYNCS.EXCH.64 URZ, [UR5+0x78], UR10 ;  /* 0x0000780a05ff75b2 */ /* 0x0004640008000100 */
[----:B--2---:R-:W-:Y:S01]  /*08b0*/  NOP ;  /* 0x0000000000007918 */ /* 0x004fe20000000000 */
.L_x_11:
[----:B------:R-:W2:Y:S01]  /*08c0*/  SHFL.IDX PT, R2, R173, RZ, 0x1f ;  /* 0x00001fffad027589 */ /* 0x000ea200000e0000 */
[----:B------:R-:W-:Y:S01]  /*08d0*/  NOP ;  /* 0x0000000000007918 */ /* 0x000fe20000000000 */
[----:B--2---:R-:W-:-:S13]  /*08e0*/  ISETP.NE.AND P0, PT, R2, 0x4, PT ;  /* 0x000000040200780c */ /* 0x004fda0003f05270 */
[----:B------:R-:W-:Y:S05]  /*08f0*/  @P0 BRA `(.L_x_12) ;  /* 0x00000000004c0947 */ /* 0x000fea0003800000 */
[----:B-1----:R-:W1:Y:S01]  /*0900*/  S2UR UR5, SR_CgaCtaId ;  /* 0x00000000000579c3 */ /* 0x002e620000008800 */
[----:B------:R-:W-:Y:S01]  /*0910*/  UMOV UR9, 0x100 ;  /* 0x0000010000097882 */ /* 0x000fe20000000000 */
[----:B------:R-:W-:Y:S01]  /*0920*/  UMOV UR7, 0x400 ;  /* 0x0000040000077882 */ /* 0x000fe20000000000 */
[----:B------:R-:W-:Y:S01]  /*0930*/  USEL UR9, UR9, 0xe0, UP2 ;  /* 0x000000e009097887 */ /* 0x000fe20009000000 */
[----:B------:R-:W-:Y:S01]  /*0940*/  UMOV UR4, 0x1 ;  /* 0x0000000100047882 */ /* 0x000fe20000000000 */
[----:B------:R-:W-:Y:S01]  /*0950*/  ELECT P0, URZ, PT ;  /* 0x0000000000ff782f */ /* 0x000fe20003800000 */
[----:B------:R-:W-:-:S04]  /*0960*/  UIADD3 UR10, UPT, UPT, -UR4, 0x100000, URZ ;  /* 0x00100000040a7890 */ /* 0x000fc8000fffe1ff */
[----:B------:R-:W-:Y:S02]  /*0970*/  USHF.L.U32 UR11, UR10, 0xb, URZ ;  /* 0x0000000b0a0b7899 */ /* 0x000fe400080006ff */
[----:B------:R-:W-:Y:S02]  /*0980*/  USHF.L.U32 UR10, UR10, 0x1, URZ ;  /* 0x000000010a0a7899 */ /* 0x000fe400080006ff */
[----:B------:R-:W-:-:S04]  /*0990*/  UIADD3 UR12, UPT, UPT, -UR9, 0x100000, URZ ;  /* 0x00100000090c7890 */ /* 0x000fc8000fffe1ff */
[----:B------:R-:W-:Y:S02]  /*09a0*/  USHF.L.U32 UR13, UR12, 0xb, URZ ;  /* 0x0000000b0c0d7899 */ /* 0x000fe400080006ff */
[----:B------:R-:W-:Y:S02]  /*09b0*/  USHF.L.U32 UR12, UR12, 0x1, URZ ;  /* 0x000000010c0c7899 */ /* 0x000fe400080006ff */
[----:B-1----:R-:W-:Y:S01]  /*09c0*/  ULEA UR5, UR5, UR7, 0x18 ;  /* 0x0000000705057291 */ /* 0x002fe2000f8ec0ff */
[----:B------:R-:W1:Y:S11]  /*09d0*/  FENCE.VIEW.ASYNC.S ;  /* 0x00000000000073c6 */ /* 0x000e760000000000 */
[----:B-1----:R2:W1:Y:S01]  /*09e0*/  SYNCS.EXCH.64 URZ, [UR5+0x80], UR10 ;  /* 0x0000800a05ff75b2 */ /* 0x0024620008000100 */
[----:B------:R2:W1:Y:S01]  /*09f0*/  SYNCS.EXCH.64 URZ, [UR5+0x90], UR12 ;  /* 0x0000900c05ff75b2 */ /* 0x0004620008000100 */
[----:B------:R2:W1:Y:S01]  /*0a00*/  SYNCS.EXCH.64 URZ, [UR5+0x88], UR10 ;  /* 0x0000880a05ff75b2 */ /* 0x0004620008000100 */
[----:B------:R2:W1:Y:S02]  /*0a10*/  SYNCS.EXCH.64 URZ, [UR5+0x98], UR12 ;  /* 0x0000980c05ff75b2 */ /* 0x0004640008000100 */
[----:B--2---:R-:W-:Y:S01]  /*0a20*/  NOP ;  /* 0x0000000000007918 */ /* 0x004fe20000000000 */
.L_x_12:
        /* <DEDUP_REMOVED lines=20> */
[----:B------:R2:W1:Y:S02]  /*0b70*/  SYNCS.EXCH.64 URZ, [UR7+0xb8], UR4 ;  /* 0x0000b80407ff75b2 */ /* 0x0004640008000100 */
[----:B--2---:R-:W-:Y:S01]  /*0b80*/  NOP ;  /* 0x0000000000007918 */ /* 0x004fe20000000000 */
.L_x_13:
        /* <DEDUP_REMOVED lines=18> */
.L_x_14:
[----:B-1----:R-:W1:Y:S01]  /*0cb0*/  S2UR UR5, SR_CTAID.X ;  /* 0x00000000000579c3 */ /* 0x002e620000002500 */
[----:B------:R-:W-:-:S05]  /*0cc0*/  CS2R.32 R170, SR_CgaSize ;  /* 0x0000000000aa7805 */ /* 0x000fca0000008a00 */
[----:B------:R-:W-:-:S05]  /*0cd0*/  IMAD R170, R170, -0xa0, RZ ;  /* 0xffffff60aaaa7824 */ /* 0x000fca00078e02ff */
[----:B------:R-:W-:-:S14]  /*0ce0*/  R2UR UR9, R170 ;  /* 0x00000000aa0972ca */ /* 0x000fdc00000e0000 */
[----:B------:R-:W2:Y:S01]  /*0cf0*/  LDCU UR9, c[0x0][UR9+0x2b0] ;  /* 0x00005600090977ac */ /* 0x000ea20008000800 */
[----:B------:R-:W-:Y:S01]  /*0d00*/  NOP ;  /* 0x0000000000007918 */ /* 0x000fe20000000000 */
[----:B------:R-:W-:-:S05]  /*0d10*/  CS2R.32 R170, SR_CgaSize ;  /* 0x0000000000aa7805 */ /* 0x000fca0000008a00 */
[----:B------:R-:W-:-:S05]  /*0d20*/  IMAD R170, R170, -0xa0, RZ ;  /* 0xffffff60aaaa7824 */ /* 0x000fca00078e02ff */
[----:B------:R-:W-:-:S14]  /*0d30*/  R2UR UR7, R170 ;  /* 0x00000000aa0772ca */ /* 0x000fdc00000e0000 */
[----:B------:R-:W3:Y:S01]  /*0d40*/  LDCU UR7, c[0x0][UR7+0x2b4] ;  /* 0x00005680070777ac */ /* 0x000ee20008000800 */
[----:B------:R-:W4:Y:S08]  /*0d50*/  S2UR UR4, SR_CTAID.Y ;  /* 0x00000000000479c3 */ /* 0x000f300000002600 */
[----:B------:R-:W3:Y:S01]  /*0d60*/  LDC R9, c[0x0][0xb24] ;  /* 0x0002c900ff097b82 */ /* 0x000ee20000000800 */
[----:B-1----:R-:W-:-:S02]  /*0d70*/  I2FP.F32.U32 R5, UR5 ;  /* 0x0000000500057c45 */ /* 0x002fc40008201000 */
[----:B------:R-:W-:-:S05]  /*0d80*/  CS2R.32 R3, SR_CgaSize ;  /* 0x0000000000037805 */ /* 0x000fca0000008a00 */
[----:B------:R-:W-:-:S06]  /*0d90*/  IMAD R3, R3, -0xa0, RZ ;  /* 0xffffff6003037824 */ /* 0x000fcc00078e02ff */
[----:B------:R-:W1:Y:S01]  /*0da0*/  LDC R3, c[0x0][R3+0x2a0] ;  /* 0x0000a80003037b82 */ /* 0x000e620000000800 */
[----:B------:R-:W-:Y:S01]  /*0db0*/  MOV R21, UR5 ;  /* 0x0000000500157c02 */ /* 0x000fe20008000f00 */
[----:B--2---:R-:W-:Y:S01]  /*0dc0*/  FMUL R5, R5, UR9 ;  /* 0x0000000905057c20 */ /* 0x004fe20008400000 */
[----:B----4-:R-:W-:Y:S02]  /*0dd0*/  I2FP.F32.U32 R4, UR4 ;  /* 0x0000000400047c45 */ /* 0x010fe40008201000 */
[----:B------:R-:W-:-:S05]  /*0de0*/  CS2R.32 R2, SR_CgaSize ;  /* 0x0000000000027805 */ /* 0x000fca0000008a00 */
[----:B------:R-:W-:-:S06]  /*0df0*/  IMAD R2, R2, -0xa0, RZ ;  /* 0xffffff6002027824 */ /* 0x000fcc00078e02ff */
[----:B------:R-:W2:Y:S01]  /*0e00*/  LDC R2, c[0x0][R2+0x2a4] ;  /* 0x0000a90002027b82 */ /* 0x000ea20000000800 */
[----:B------:R-:W4:Y:S01]  /*0e10*/  F2I.U32.TRUNC.NTZ R170, R5 ;  /* 0x0000000500aa7305 */ /* 0x000f22000020f000 */
[----:B------:R-:W-:Y:S01]  /*0e20*/  MOV R20, UR4 ;  /* 0x0000000400147c02 */ /* 0x000fe20008000f00 */
[----:B---3--:R-:W-:-:S05]  /*0e30*/  FMUL R4, R4, UR7 ;  /* 0x0000000704047c20 */ /* 0x008fca0008400000 */
[----:B------:R-:W-:Y:S01]  /*0e40*/  BAR.SYNC.DEFER_BLOCKING 0x0 ;  /* 0x0000000000007b1d */ /* 0x000fe20000010000 */
[----:B------:R-:W-:-:S05]  /*0e50*/  ISETP.GE.AND P0, PT, R9, 0x1, PT ;  /* 0x000000010900780c */ /* 0x000fca0003f06270 */
[----:B------:R-:W3:Y:S02]  /*0e60*/  F2I.U32.TRUNC.NTZ R147, R4 ;  /* 0x0000000400937305 */ /* 0x000ee4000020f000 */
[----:B------:R-:W2:Y:S01]  /*0e70*/  S2UR UR36, SR_CTAID.Z ;  /* 0x00000000002479c3 */ /* 0x000ea20000002700 */
[----:B----4-:R-:W-:-:S05]  /*0e80*/  IADD3 R170, PT, PT, -R170, RZ, RZ ;  /* 0x000000ffaaaa7210 */ /* 0x010fca0007ffe1ff */
[----:B-1----:R-:W-:Y:S01]  /*0e90*/  IMAD R170, R3, R170, UR5 ;  /* 0x0000000503aa7e24 */ /* 0x002fe2000f8e02aa */
[----:B---3--:R-:W-:-:S05]  /*0ea0*/  IADD3 R147, PT, PT, -R147, RZ, RZ ;  /* 0x000000ff93937210 */ /* 0x008fca0007ffe1ff */
[----:B--2---:R-:W-:Y:S01]  /*0eb0*/  IMAD R147, R2, R147, UR4 ;  /* 0x0000000402937e24 */ /* 0x004fe2000f8e0293 */
[----:B------:R-:W-:Y:S06]  /*0ec0*/  @!P0 BRA `(.L_x_15) ;  /* 0x0000000000b88947 */ /* 0x000fec0003800000 */
[----:B------:R-:W1:Y:S01]  /*0ed0*/  LDC.64 R4, c[0x0][0xb18] ;  /* 0x0002c600ff047b82 */ /* 0x000e620000000a00 */
[----:B------:R-:W-:-:S07]  /*0ee0*/  ISETP.NE.AND P0, PT, R9, 0x1, PT ;  /* 0x000000010900780c */ /* 0x000fce0003f05270 */
[----:B------:R-:W2:Y:S08]  /*0ef0*/  LDC R10, c[0x0][0xb0c] ;  /* 0x0002c300ff0a7b82 */ /* 0x000eb00000000800 */
[----:B------:R-:W3:Y:S08]  /*0f00*/  LDC R11, c[0x0][0x370] ;  /* 0x0000dc00ff0b7b82 */ /* 0x000ef00000000800 */
[----:B------:R-:W4:Y:S01]  /*0f10*/  LDC R12, c[0x0][0x374] ;  /* 0x0000dd00ff0c7b82 */ /* 0x000f220000000800 */
[----:B-1----:R-:W-:-:S07]  /*0f20*/  ISETP.NE.AND P1, PT, R4, 0x1, PT ;  /* 0x000000010400780c */ /* 0x002fce0003f25270 */
[----:B------:R-:W3:Y:S01]  /*0f30*/  LDC.64 R6, c[0x0][0xb10] ;  /* 0x0002c400ff067b82 */ /* 0x000ee20000000a00 */
[----:B--2---:R-:W-:-:S07]  /*0f40*/  ISETP.NE.AND P2, PT, R10, 0x1, PT ;  /* 0x000000010a00780c */ /* 0x004fce0003f45270 */
[----:B------:R-:W1:Y:S08]  /*0f50*/  LDC R8, c[0x0][0xb20] ;  /* 0x0002c800ff087b82 */ /* 0x000e700000000800 */
[----:B------:R-:W2:Y:S01]  /*0f60*/  LDC.64 R2, c[0x0][0xb28] ;  /* 0x0002ca00ff027b82 */ /* 0x000ea20000000a00 */
[----:B----4-:R-:W-:-:S04]  /*0f70*/  IMAD.HI.U32 R13, R12, R5, RZ ;  /* 0x000000050c0d7227 */ /* 0x010fc800078e00ff */
[----:B------:R-:W-:-:S04]  /*0f80*/  IMAD.HI.U32 R5, R20, R5, RZ ;  /* 0x0000000514057227 */ /* 0x000fc800078e00ff */
[----:B---3--:R-:W-:-:S04]  /*0f90*/  IMAD.HI.U32 R14, R11, R6, RZ ;  /* 0x000000060b0e7227 */ /* 0x008fc800078e00ff */
[C---:B------:R-:W-:Y:S01]  /*0fa0*/  IMAD.HI.U32 R16, R21.reuse, R6, RZ ;  /* 0x0000000615107227 */ /* 0x040fe200078e00ff */
[-C--:B------:R-:W-:Y:S02]  /*0fb0*/  @P2 SHF.R.U32.HI R11, RZ, R7.reuse, R14 ;  /* 0x00000007ff0b2219 */ /* 0x080fe4000001160e */
[-C--:B-1----:R-:W-:Y:S02]  /*0fc0*/  @P1 SHF.R.U32.HI R12, RZ, R8.reuse, R13 ;  /* 0x00000008ff0c1219 */ /* 0x082fe4000001160d */
[----:B------:R-:W-:Y:S02]  /*0fd0*/  SHF.R.U32.HI R5, RZ, R8, R5 ;  /* 0x00000008ff057219 */ /* 0x000fe40000011605 */
[----:B------:R-:W-:Y:S02]  /*0fe0*/  SHF.R.U32.HI R16, RZ, R7, R16 ;  /* 0x00000007ff107219 */ /* 0x000fe40000011610 */
[----:B------:R-:W-:Y:S01]  /*0ff0*/  SEL R5, R20, R5, !P1 ;  /* 0x0000000514057207 */ /* 0x000fe20004800000 */
[----:B--2---:R-:W-:Y:S01]  /*1000*/  IMAD.HI.U32 R14, R12, R2, RZ ;  /* 0x000000020c0e7227 */ /* 0x004fe200078e00ff */
[----:B------:R-:W-:-:S02]  /*1010*/  SEL R7, R21, R16, !P2 ;  /* 0x0000001015077207 */ /* 0x000fc40005000000 */
[----:B------:R-:W-:Y:S01]  /*1020*/  IADD3 R13, PT, PT, -R5, RZ, RZ ;  /* 0x000000ff050d7210 */ /* 0x000fe20007ffe1ff */
[----:B------:R-:W-:Y:S01]  /*1030*/  IMAD.HI.U32 R6, R11, R2, RZ ;  /* 0x000000020b067227 */ /* 0x000fe200078e00ff */
[----:B------:R-:W-:-:S03]  /*1040*/  @P0 SHF.R.U32.HI R12, RZ, R3, R14 ;  /* 0x00000003ff0c0219 */ /* 0x000fc6000001160e */
[----:B------:R-:W-:Y:S01]  /*1050*/  IMAD R13, R4, R13, R20 ;  /* 0x0000000d040d7224 */ /* 0x000fe200078e0214 */
[----:B------:R-:W-:Y:S01]  /*1060*/  @P0 SHF.R.U32.HI R11, RZ, R3, R6 ;  /* 0x00000003ff0b0219 */ /* 0x000fe20000011606 */
[----:B------:R-:W-:-:S04]  /*1070*/  IMAD R12, R12, R9, RZ ;  /* 0x000000090c0c7224 */ /* 0x000fc800078e02ff */
[----:B------:R-:W-:Y:S01]  /*1080*/  IMAD R6, R11, R9, RZ ;  /* 0x000000090b067224 */ /* 0x000fe200078e02ff */
[----:B------:R-:W-:-:S04]  /*1090*/  ISETP.GE.AND P1, PT, R5, R12, PT ;  /* 0x0000000c0500720c */ /* 0x000fc80003f26270 */
[----:B------:R-:W-:Y:S01]  /*10a0*/  ISETP.GE.OR P1, PT, R7, R6, P1 ;  /* 0x000000060700720c */ /* 0x000fe20000f26670 */
[----:B------:R-:W-:-:S05]  /*10b0*/  IMAD.HI.U32 R6, R5, R2, RZ ;  /* 0x0000000205067227 */ /* 0x000fca00078e00ff */
[----:B------:R-:W-:-:S04]  /*10c0*/  SHF.R.U32.HI R6, RZ, R3, R6 ;  /* 0x00000003ff067219 */ /* 0x000fc80000011606 */
[----:B------:R-:W-:-:S03]  /*10d0*/  SEL R6, R5, R6, !P0 ;  /* 0x0000000605067207 */ /* 0x000fc60004000000 */
[----:B------:R-:W-:Y:S01]  /*10e0*/  @!P1 IMAD.HI.U32 R8, R7, R2, RZ ;  /* 0x0000000207089227 */ /* 0x000fe200078e00ff */
[----:B------:R-:W-:-:S04]  /*10f0*/  IADD3 R2, PT, PT, -R6, RZ, RZ ;  /* 0x000000ff06027210 */ /* 0x000fc80007ffe1ff */
[----:B------:R-:W-:Y:S01]  /*1100*/  @!P1 SHF.R.U32.HI R8, RZ, R3, R8 ;  /* 0x00000003ff089219 */ /* 0x000fe20000011608 */
[----:B------:R-:W-:-:S03]  /*1110*/  IMAD R2, R9, R2, R5 ;  /* 0x0000000209027224 */ /* 0x000fc600078e0205 */
[----:B------:R-:W-:-:S05]  /*1120*/  @!P1 SEL R3, R7, R8, !P0 ;  /* 0x0000000807039207 */ /* 0x000fca0004000000 */
[--C-:B------:R-:W-:Y:S02]  /*1130*/  @!P1 IMAD.IADD R6, R6, 0x1, -R3.reuse ;  /* 0x0000000106069824 */ /* 0x100fe400078e0a03 */
[----:B------:R-:W-:Y:S01]  /*1140*/  @!P1 IMAD R3, R2, R11, R3 ;  /* 0x0000000b02039224 */ /* 0x000fe200078e0203 */
[----:B------:R-:W-:Y:S01]  /*1150*/  IADD3 R2, PT, PT, -R7, RZ, RZ ;  /* 0x000000ff07027210 */ /* 0x000fe20007ffe1ff */
[----:B------:R-:W-:Y:S02]  /*1160*/  @!P1 IMAD R5, R6, R9, R7 ;  /* 0x0000000906059224 */ /* 0x000fe400078e0207 */
[----:B------:R-:W-:Y:S02]  /*1170*/  @!P1 IMAD.MOV.U32 R7, RZ, RZ, R3 ;  /* 0x000000ffff079224 */ /* 0x000fe400078e0003 */
[----:B------:R-:W-:Y:S02]  /*1180*/  IMAD R2, R10, R2, R21 ;  /* 0x000000020a027224 */ /* 0x000fe400078e0215 */
[----:B------:R-:W-:-:S02]  /*1190*/  IMAD R20, R5, R4, R13 ;  /* 0x0000000405147224 */ /* 0x000fc400078e020d */
[----:B------:R-:W-:Y:S02]  /*11a0*/  IMAD R21, R7, R10, R2 ;  /* 0x0000000a07157224 */ /* 0x000fe400078e0202 */
.L_x_15:
[----:B------:R-:W1:Y:S01]  /*11b0*/  LDCU UR4, c[0x0][0xb30] ;  /* 0x00016600ff0477ac */ /* 0x000e620008000800 */
[----:B------:R-:W2:Y:S08]  /*11c0*/  S2UR UR37, SR_CgaCtaId ;  /* 0x00000000002579c3 */ /* 0x000eb00000008800 */
[----:B------:R-:W3:Y:S01]  /*11d0*/  LDC R72, c[0x0][0xb24] ;  /* 0x0002c900ff487b82 */ /* 0x000ee20000000800 */
[----:B-1----:R-:W-:-:S09]  /*11e0*/  UISETP.NE.AND UP1, UPT, UR4, 0x1, UPT ;  /* 0x000000010400788c */ /* 0x002fd2000bf25270 */
[----:B--2---:R-:W-:Y:S05]  /*11f0*/  BRA.U UP1, `(.L_x_16) ;  /* 0x0000000101407547 */ /* 0x004fea000b800000 */
[----:B------:R-:W1:Y:S08]  /*1200*/  LDC.64 R4, c[0x0][0xb10] ;  /* 0x0002c400ff047b82 */ /* 0x000e700000000a00 */
[----:B------:R-:W2:Y:S08]  /*1210*/  LDC.64 R2, c[0x0][0xb18] ;  /* 0x0002c600ff027b82 */ /* 0x000eb00000000a00 */
[----:B------:R-:W4:Y:S08]  /*1220*/  LDC R6, c[0x0][0xb20] ;  /* 0x0002c800ff067b82 */ /* 0x000f300000000800 */
[----:B------:R-:W3:Y:S01]  /*1230*/  LDC R8, c[0x0][0xb0c] ;  /* 0x0002c300ff087b82 */ /* 0x000ee20000000800 */
[----:B-1----:R-:W-:-:S05]  /*1240*/  IMAD.HI.U32 R4, R21, R4, RZ ;  /* 0x0000000415047227 */ /* 0x002fca00078e00ff */
[----:B------:R-:W-:Y:S01]  /*1250*/  SHF.R.U32.HI R4, RZ, R5, R4 ;  /* 0x00000005ff047219 */ /* 0x000fe20000011604 */
[----:B--2---:R-:W-:Y:S01]  /*1260*/  IMAD.HI.U32 R3, R20, R3, RZ ;  /* 0x0000000314037227 */ /* 0x004fe200078e00ff */
[----:B------:R-:W-:-:S04]  /*1270*/  ISETP.NE.AND P0, PT, R2, 0x1, PT ;  /* 0x000000010200780c */ /* 0x000fc80003f05270 */
[----:B----4-:R-:W-:-:S04]  /*1280*/  SHF.R.U32.HI R3, RZ, R6, R3 ;  /* 0x00000006ff037219 */ /* 0x010fc80000011603 */
[----:B------:R-:W-:Y:S02]  /*1290*/  SEL R3, R20, R3, !P0 ;  /* 0x0000000314037207 */ /* 0x000fe40004000000 */
[----:B---3--:R-:W-:-:S04]  /*12a0*/  ISETP.NE.AND P1, PT, R8, 0x1, PT ;  /* 0x000000010800780c */ /* 0x008fc80003f25270 */
[----:B------:R-:W-:-:S05]  /*12b0*/  SEL R4, R21, R4, !P1 ;  /* 0x0000000415047207 */ /* 0x000fca0004800000 */
[----:B------:R-:W-:Y:S02]  /*12c0*/  IMAD.IADD R5, R3, 0x1, -R4 ;  /* 0x0000000103057824 */ /* 0x000fe400078e0a04 */
[----:B------:R-:W-:Y:S02]  /*12d0*/  IMAD.IADD R3, R4, 0x1, -R3 ;  /* 0x0000000104037824 */ /* 0x000fe400078e0a03 */
[----:B------:R-:W-:Y:S02]  /*12e0*/  IMAD R21, R5, R8, R21 ;  /* 0x0000000805157224 */ /* 0x000fe400078e0215 */
[----:B------:R-:W-:-:S07]  /*12f0*/  IMAD R20, R3, R2, R20 ;  /* 0x0000000203147224 */ /* 0x000fce00078e0214 */
.L_x_16:
[----:B------:R-:W-:Y:S01]  /*1300*/  BAR.SYNC.DEFER_BLOCKING 0x0 ;  /* 0x0000000000007b1d */ /* 0x000fe20000010000 */
[----:B------:R-:W-:Y:S01]  /*1310*/  UISETP.NE.AND UP1, UPT, UR8, 0x2, UPT ;  /* 0x000000020800788c */ /* 0x000fe2000bf25270 */
[----:B------:R-:W-:Y:S02]  /*1320*/  ISETP.NE.OR P5, PT, R0, 0x2, !P5 ;  /* 0x000000020000780c */ /* 0x000fe40006fa5670 */
[----:B------:R-:W-:-:S06]  /*1330*/  LOP3.LUT R2, R185, 0x1f, RZ, 0xc0, !PT ;  /* 0x0000001fb9027812 */ /* 0x000fcc00078ec0ff */
[----:B------:R-:W-:Y:S05]  /*1340*/  BRA.U UP1, `(.L_x_17) ;  /* 0x0000001101387547 */ /* 0x000fea000b800000 */
[----:B------:R-:W1:Y:S01]  /*1350*/  LDCU UR13, c[0x0][0x38c] ;  /* 0x00007180ff0d77ac */ /* 0x000e620008000800 */
[----:B------:R-:W2:Y:S01]  /*1360*/  LDC R9, c[0x0][0x370] ;  /* 0x0000dc00ff097b82 */ /* 0x000ea20000000800 */
[----:B------:R-:W-:Y:S01]  /*1370*/  PLOP3.LUT P1, PT, PT, PT, UP2, 0x80, 0x8 ;  /* 0x000000000008781c */ /* 0x000fe20003f2f028 */
[----:B------:R-:W-:Y:S01]  /*1380*/  IMAD.MOV.U32 R15, RZ, RZ, 0x1 ;  /* 0x00000001ff0f7424 */ /* 0x000fe200078e00ff */
[----:B------:R-:W-:Y:S01]  /*1390*/  ISETP.EQ.OR P4, PT, R2, RZ, P5 ;  /* 0x000000ff0200720c */ /* 0x000fe20002f82670 */
[----:B------:R-:W-:Y:S01]  /*13a0*/  IMAD.MOV.U32 R14, RZ, RZ, RZ ;  /* 0x000000ffff0e7224 */ /* 0x000fe200078e00ff */
[----:B------:R-:W-:Y:S02]  /*13b0*/  PLOP3.LUT P1, PT, P1, PT, PT, 0x8, 0x80 ;  /* 0x000000000080781c */ /* 0x000fe40000f2e170 */
[----:B------:R-:W-:Y:S01]  /*13c0*/  CS2R R12, SRZ ;  /* 0x00000000000c7805 */ /* 0x000fe2000001ff00 */
[----:B------:R-:W-:Y:S01]  /*13d0*/  IMAD.MOV.U32 R10, RZ, RZ, 0x1 ;  /* 0x00000001ff0a7424 */ /* 0x000fe200078e00ff */
[----:B------:R-:W4:Y:S01]  /*13e0*/  LDC R0, c[0x0][0x374] ;  /* 0x0000dd00ff007b82 */ /* 0x000f220000000800 */
[----:B------:R-:W2:Y:S01]  /*13f0*/  LDCU.64 UR22, c[0x0][0x348] ;  /* 0x00006900ff1677ac */ /* 0x000ea20008000a00 */
[----:B------:R-:W-:Y:S01]  /*1400*/  UMOV UR6, URZ ;  /* 0x000000ff00067c82 */ /* 0x000fe20008000000 */
[----:B-1----:R-:W-:-:S04]  /*1410*/  UIADD3 UR5, UPT, UPT, UR13, 0x7f, URZ ;  /* 0x0000007f0d057890 */ /* 0x002fc8000fffe0ff */
[----:B------:R-:W-:-:S04]  /*1420*/  USHF.R.S32.HI UR4, URZ, 0x1f, UR5 ;  /* 0x0000001fff047899 */ /* 0x000fc80008011405 */
[----:B------:R-:W-:-:S04]  /*1430*/  ULEA.HI UR4, UR4, UR5, URZ, 0x7 ;  /* 0x0000000504047291 */ /* 0x000fc8000f8f38ff */
[----:B------:R-:W-:Y:S02]  /*1440*/  USHF.R.S32.HI UR15, URZ, 0x7, UR4 ;  /* 0x00000007ff0f7899 */ /* 0x000fe40008011404 */
[----:B------:R-:W-:Y:S02]  /*1450*/  UIADD3 UR4, UPT, UPT, UR13, -0x1, URZ ;  /* 0xffffffff0d047890 */ /* 0x000fe4000fffe0ff */
[----:B------:R-:W-:Y:S02]  /*1460*/  UISETP.LT.U32.AND UP0, UPT, UR15, 0x3, UPT ;  /* 0x000000030f00788c */ /* 0x000fe4000bf01070 */
[----:B------:R-:W-:Y:S02]  /*1470*/  UISETP.GE.U32.AND UP1, UPT, UR4, -0xff, UPT ;  /* 0xffffff010400788c */ /* 0x000fe4000bf26070 */
[----:B------:R-:W-:Y:S02]  /*1480*/  USEL UR14, UR15, 0x3, UP0 ;  /* 0x000000030f0e7887 */ /* 0x000fe40008000000 */
[----:B------:R-:W-:-:S02]  /*1490*/  UIADD3 UR13, UPT, UPT, UR13, 0xfe, URZ ;  /* 0x000000fe0d0d7890 */ /* 0x000fc4000fffe0ff */
[----:B------:R-:W-:Y:S02]  /*14a0*/  UIADD3 UR5, UPT, UPT, UR14, -0x1, URZ ;  /* 0xffffffff0e057890 */ /* 0x000fe4000fffe0ff */
[----:B------:R-:W-:-:S03]  /*14b0*/  UIADD3 UR7, UPT, UPT, UR15, -UR14, URZ ;  /* 0x8000000e0f077290 */ /* 0x000fc6000fffe0ff */
[----:B------:R-:W-:-:S04]  /*14c0*/  @UP1 UIADD3 UR5, UPT, UPT, UR14, URZ, URZ ;  /* 0x000000ff0e051290 */ /* 0x000fc8000fffe0ff */
[----:B--2---:R-:W-:-:S12]  /*14d0*/  UIADD3 UR5, UPT, UPT, UR5, 0x1, URZ ;  /* 0x0000000105057890 */ /* 0x004fd8000fffe0ff */
.L_x_35:
[----:B------:R-:W-:Y:S01]  /*14e0*/  UISETP.NE.AND UP0, UPT, UR37, URZ, UPT ;  /* 0x000000ff2500728c */ /* 0x000fe2000bf05270 */
[----:B------:R-:W1:Y:S08]  /*14f0*/  S2UR UR37, SR_CgaCtaId ;  /* 0x00000000002579c3 */ /* 0x000e700000008800 */
[----:B------:R-:W-:Y:S05]  /*1500*/  BRA.U UP0, `(.L_x_18) ;  /* 0x0000000100347547 */ /* 0x000fea000b800000 */
[----:B------:R-:W2:Y:S01]  /*1510*/  S2R R2, SR_CgaCtaId ;  /* 0x0000000000027919 */ /* 0x000ea20000008800 */
[----:B------:R-:W-:-:S04]  /*1520*/  MOV R3, 0x400 ;  /* 0x0000040000037802 */ /* 0x000fc80000000f00 */
[----:B--2---:R-:W-:Y:S02]  /*1530*/  LEA R3, R2, R3, 0x18 ;  /* 0x0000000302037211 */ /* 0x004fe400078ec0ff */
[----:B------:R-:W-:-:S03]  /*1540*/  SHF.L.U32 R2, R10, 0x1f, RZ ;  /* 0x0000001f0a027819 */ /* 0x000fc600000006ff */
[----:B------:R-:W-:-:S04]  /*1550*/  IMAD R3, R12, 0x8, R3 ;  /* 0x000000080c037824 */ /* 0x000fc800078e0203 */
[----:B------:R-:W2:Y:S02]  /*1560*/  SYNCS.PHASECHK.TRANS64.TRYWAIT P0, [R3+URZ+0xd0], R2 ;  /* 0x0000d002030075a7 */ /* 0x000ea400080011ff */
[----:B--2---:R-:W-:Y:S05]  /*1570*/  @!P0 BRA `(.L_x_19) ;  /* 0x0000009800688947 */ /* 0x004fea0003800000 */
.L_x_125:
[----:B------:R-:W-:Y:S01]  /*1580*/  VIADD R12, R12, 0x1 ;  /* 0x000000010c0c7836 */ /* 0x000fe20000000000 */
[----:B------:R2:W-:Y:S04]  /*1590*/  SYNCS.ARRIVE.TRANS64.A1T0 RZ, [R3+URZ+0xc0], RZ ;  /* 0x0000c0ff03ff79a7 */ /* 0x0005e800081000ff */
[----:B------:R-:W-:-:S04]  /*15a0*/  ISETP.NE.AND P0, PT, R12, 0x2, PT ;  /* 0x000000020c00780c */ /* 0x000fc80003f05270 */
[----:B------:R-:W-:Y:S02]  /*15b0*/  SEL R12, R12, RZ, P0 ;  /* 0x000000ff0c0c7207 */ /* 0x000fe40000000000 */
[----:B--2---:R-:W-:-:S04]  /*15c0*/  SEL R3, RZ, 0x1, P0 ;  /* 0x00000001ff037807 */ /* 0x004fc80000000000 */
[----:B------:R-:W-:-:S07]  /*15d0*/  LOP3.LUT R10, R10, R3, RZ, 0x3c, !PT ;  /* 0x000000030a0a7212 */ /* 0x000fce00078e3cff */
.L_x_18:
[----:B------:R-:W-:Y:S01]  /*15e0*/  UMOV UR4, 0x400 ;  /* 0x0000040000047882 */ /* 0x000fe20000000000 */
[----:B------:R-:W-:Y:S01]  /*15f0*/  SHF.L.U32 R2, R15, 0x1f, RZ ;  /* 0x0000001f0f027819 */ /* 0x000fe200000006ff */
[----:B-1----:R-:W-:Y:S01]  /*1600*/  ULEA UR4, UR37, UR4, 0x18 ;  /* 0x0000000425047291 */ /* 0x002fe2000f8ec0ff */
[----:B------:R-:W-:Y:S01]  /*1610*/  R2UR UR35, R21 ;  /* 0x00000000152372ca */ /* 0x000fe200000e0000 */
[----:B------:R-:W-:Y:S01]  /*1620*/  UISETP.GE.U32.AND UP0, UPT, UR13, 0xff, UPT ;  /* 0x000000ff0d00788c */ /* 0x000fe2000bf06070 */
[----:B------:R-:W-:Y:S01]  /*1630*/  R2UR UR11, R20 ;  /* 0x00000000140b72ca */ /* 0x000fe200000e0000 */
[----:B------:R-:W-:Y:S01]  /*1640*/  ULEA UR8, UR6, UR4, 0x3 ;  /* 0x0000000406087291 */ /* 0x000fe2000f8e18ff */
[----:B------:R-:W-:-:S08]  /*1650*/  UMOV UR24, URZ ;  /* 0x000000ff00187c82 */ /* 0x000fd00008000000 */
[----:B------:R1:W2:Y:S01]  /*1660*/  SYNCS.PHASECHK.TRANS64.TRYWAIT P0, [UR8+0x18], R2 ;  /* 0x00001802ff0075a7 */ /* 0x0002a20008001108 */
[----:B------:R-:W-:Y:S02]  /*1670*/  USHF.L.U32 UR35, UR35, 0x7, URZ ;  /* 0x0000000723237899 */ /* 0x000fe400080006ff */
[----:B------:R-:W-:Y:S01]  /*1680*/  USHF.L.U32 UR11, UR11, 0x8, URZ ;  /* 0x000000080b0b7899 */ /* 0x000fe200080006ff */
[----:B------:R-:W-:Y:S11]  /*1690*/  BRA.U !UP0, `(.L_x_20) ;  /* 0x0000000108a87547 */ /* 0x000ff6000b800000 */
[----:B------:R-:W-:Y:S01]  /*16a0*/  UMOV UR16, URZ ;  /* 0x000000ff00107c82 */ /* 0x000fe20008000000 */
[----:B------:R-:W-:-:S05]  /*16b0*/  UMOV UR17, UR6 ;  /* 0x0000000600117c82 */ /* 0x000fca0008000000 */
.L_x_25:
[----:B-1----:R-:W-:Y:S01]  /*16c0*/  ULEA UR33, UR17, UR4, 0x3 ;  /* 0x0000000411217291 */ /* 0x002fe2000f8e18ff */
[----:B--2---:R-:W-:Y:S01]  /*16d0*/  @!P5 MOV R3, 0xc000 ;  /* 0x0000c0000003d802 */ /* 0x004fe20000000f00 */
[----:B--2---:R-:W-:Y:S10]  /*16e0*/  @P0 BRA `(.L_x_21) ;  /* 0x00000000000c0947 */ /* 0x004ff40003800000 */
[----:B------:R-:W-:-:S04]  /*16f0*/  SHF.L.U32 R5, R15, 0x1f, RZ ;  /* 0x0000001f0f057819 */ /* 0x000fc800000006ff */
[----:B------:R-:W2:Y:S02]  /*1700*/  SYNCS.PHASECHK.TRANS64.TRYWAIT P0, [UR33+0x18], R5 ;  /* 0x00001805ff0075a7 */ /* 0x000ea40008001121 */
[----:B--2---:R-:W-:Y:S05]  /*1710*/  @!P0 BRA `(.L_x_22) ;  /* 0x0000009800148947 */ /* 0x004fea0003800000 */
.L_x_21:
[----:B------:R2:W-:Y:S01]  /*1720*/  @!P5 SYNCS.ARRIVE.TRANS64 RZ, [UR33], R3 ;  /* 0x00000003ffffd9a7 */ /* 0x0005e20008000021 */
[----:B------:R-:W-:Y:S04]  /*1730*/  BSSY.RECONVERGENT B0, `(.L_x_23) ;  /* 0x0000003000007945 */ /* 0x000fe80003800200 */
[----:B------:R-:W-:Y:S05]  /*1740*/  @P4 BRA `(.L_x_24) ;  /* 0x0000000000044947 */ /* 0x000fea0003800000 */
[----:B------:R-:W-:Y:S05]  /*1750*/  BPT.TRAP 0x1 ;  /* 0x000000040000795c */ /* 0x000fea0000300000 */
.L_x_24:
[----:B------:R-:W-:Y:S05]  /*1760*/  BSYNC.RECONVERGENT B0 ;  /* 0x0000000000007941 */ /* 0x000fea0003800200 */
.L_x_23:
[----:B------:R-:W-:Y:S02]  /*1770*/  UIADD3 UR6, UPT, UPT, UR17, 0x1, URZ ;  /* 0x0000000111067890 */ /* 0x000fe4000fffe0ff */
[----:B------:R-:W-:Y:S02]  /*1780*/  ULEA UR32, UR17, UR4, 0xe ;  /* 0x0000000411207291 */ /* 0x000fe4000f8e70ff */
[----:B------:R-:W-:Y:S02]  /*1790*/  UISETP.NE.AND UP0, UPT, UR6, 0x3, UPT ;  /* 0x000000030600788c */ /* 0x000fe4000bf05270 */
[----:B------:R-:W-:Y:S02]  /*17a0*/  UIADD3 UR26, UP1, UPT, UR22, 0x80, URZ ;  /* 0x00000080161a7890 */ /* 0x000fe4000ff3e0ff */
[----:B------:R-:W-:Y:S02]  /*17b0*/  USEL UR9, URZ, 0x1, UP0 ;  /* 0x00000001ff097887 */ /* 0x000fe40008000000 */
[----:B------:R-:W-:-:S02]  /*17c0*/  USEL UR6, UR6, URZ, UP0 ;  /* 0x000000ff06067287 */ /* 0x000fc40008000000 */
[----:B------:R-:W-:Y:S02]  /*17d0*/  UIADD3 UR20, UP0, UPT, UR22, 0x180, URZ ;  /* 0x0000018016147890 */ /* 0x000fe4000ff1e0ff */
[----:B------:R-:W-:Y:S01]  /*17e0*/  ULEA UR8, UR6, UR4, 0x3 ;  /* 0x0000000406087291 */ /* 0x000fe2000f8e18ff */
[----:B------:R-:W-:Y:S01]  /*17f0*/  LOP3.LUT R15, R15, UR9, RZ, 0x3c, !PT ;  /* 0x000000090f0f7c12 */ /* 0x000fe2000f8e3cff */
[----:B------:R-:W-:Y:S02]  /*1800*/  USHF.L.U32 UR34, UR16, 0x7, URZ ;  /* 0x0000000710227899 */ /* 0x000fe400080006ff */
[----:B------:R-:W-:Y:S01]  /*1810*/  UIADD3.X UR27, UPT, UPT, URZ, UR23, URZ, UP1, !UPT ;  /* 0x00000017ff1b7290 */ /* 0x000fe20008ffe4ff */
[----:B-1----:R-:W-:Y:S01]  /*1820*/  SHF.L.U32 R2, R15, 0x1f, RZ ;  /* 0x0000001f0f027819 */ /* 0x002fe200000006ff */
[----:B------:R-:W-:Y:S02]  /*1830*/  UIADD3 UR32, UPT, UPT, UR32, 0xc400, URZ ;  /* 0x0000c40020207890 */ /* 0x000fe4000fffe0ff */
[----:B------:R-:W-:Y:S01]  /*1840*/  UIADD3.X UR21, UPT, UPT, URZ, UR23, URZ, UP0, !UPT ;  /* 0x00000017ff157290 */ /* 0x000fe200087fe4ff */
[----:B------:R1:W1:Y:S01]  /*1850*/  SYNCS.PHASECHK.TRANS64.TRYWAIT P0, [UR8+0x18], R2 ;  /* 0x00001802ff0075a7 */ /* 0x0002620008001108 */
[----:B------:R-:W-:Y:S01]  /*1860*/  ULEA UR8, UR17, UR4, 0xf ;  /* 0x0000000411087291 */ /* 0x000fe2000f8e78ff */
[----:B------:R-:W-:Y:S01]  /*1870*/  UMOV UR18, 0x0 ;  /* 0x0000000000127882 */ /* 0x000fe20000000000 */
[----:B------:R-:W-:-:S02]  /*1880*/  UMOV UR19, 0x10000000 ;  /* 0x1000000000137882 */ /* 0x000fc40000000000 */
[----:B------:R-:W-:Y:S01]  /*1890*/  UIADD3 UR8, UPT, UPT, UR8, 0x18400, URZ ;  /* 0x0001840008087890 */ /* 0x000fe2000fffe0ff */
[----:B------:R1:W-:Y:S01]  /*18a0*/  UTMALDG.3D [UR32], [UR26], desc[UR18] ;  /* 0x000012201a0075b4 */ /* 0x0003e20008011000 */
[----:B------:R-:W-:Y:S01]  /*18b0*/  UMOV UR12, UR36 ;  /* 0x00000024000c7c82 */ /* 0x000fe20008000000 */
[----:B------:R-:W-:Y:S01]  /*18c0*/  UMOV UR9, UR33 ;  /* 0x0000002100097c82 */ /* 0x000fe20008000000 */
[----:B------:R-:W-:Y:S01]  /*18d0*/  UMOV UR10, UR34 ;  /* 0x00000022000a7c82 */ /* 0x000fe20008000000 */
[----:B------:R-:W-:Y:S01]  /*18e0*/  UIADD3 UR16, UPT, UPT, UR16, 0x1, URZ ;  /* 0x0000000110107890 */ /* 0x000fe2000fffe0ff */
[----:B------:R-:W-:Y:S01]  /*18f0*/  UMOV UR24, UR5 ;  /* 0x0000000500187c82 */ /* 0x000fe20008000000 */
[----:B------:R-:W-:Y:S02]  /*1900*/  UMOV UR17, UR6 ;  /* 0x0000000600117c82 */ /* 0x000fe40008000000 */
[----:B------:R1:W-:Y:S01]  /*1910*/  UTMALDG.3D [UR8], [UR20], desc[UR18] ;  /* 0x00001208140075b4 */ /* 0x0003e20008011000 */
[----:B------:R-:W-:-:S09]  /*1920*/  UISETP.NE.AND UP0, UPT, UR16, UR5, UPT ;  /* 0x000000051000728c */ /* 0x000fd2000bf05270 */
[----:B------:R-:W-:Y:S05]  /*1930*/  BRA.U UP0, `(.L_x_25) ;  /* 0xfffffffd00607547 */ /* 0x000fea000b83ffff */
.L_x_20:
[----:B-1----:R-:W-:Y:S01]  /*1940*/  ULEA UR8, UR6, UR4, 0x3 ;  /* 0x0000000406087291 */ /* 0x002fe2000f8e18ff */
[----:B------:R-:W-:Y:S01]  /*1950*/  SHF.L.U32 R2, R15, 0x1f, RZ ;  /* 0x0000001f0f027819 */ /* 0x000fe200000006ff */
[----:B------:R-:W-:Y:S01]  /*1960*/  @!P1 SYNCS.ARRIVE.TRANS64.A1T0 RZ, [UR4+0x78], RZ ;  /* 0x000078ffffff99a7 */ /* 0x000fe20008100004 */
[----:B------:R-:W-:-:S06]  /*1970*/  UISETP.GT.AND UP0, UPT, UR15, UR14, UPT ;  /* 0x0000000e0f00728c */ /* 0x000fcc000bf04270 */
[----:B--2---:R1:W2:Y:S03]  /*1980*/  SYNCS.PHASECHK.TRANS64.TRYWAIT P0, [UR8+0x18], R2 ;  /* 0x00001802ff0075a7 */ /* 0x0042a60008001108 */
[----:B------:R-:W-:Y:S05]  /*1990*/  BRA.U !UP0, `(.L_x_26) ;  /* 0x0000000108ac7547 */ /* 0x000fea000b800000 */
[----:B------:R-:W-:Y:S01]  /*19a0*/  UIADD3 UR21, UPT, UPT, UR7, UR24, URZ ;  /* 0x0000001807157290 */ /* 0x000fe2000fffe0ff */
[----:B------:R-:W-:-:S11]  /*19b0*/  UMOV UR25, UR6 ;  /* 0x0000000600197c82 */ /* 0x000fd60008000000 */
.L_x_31:
[----:B-1----:R-:W-:Y:S01]  /*19c0*/  ULEA UR17, UR25, UR4, 0x3 ;  /* 0x0000000419117291 */ /* 0x002fe2000f8e18ff */
[----:B--2---:R-:W-:Y:S01]  /*19d0*/  @!P5 MOV R3, 0xc000 ;  /* 0x0000c0000003d802 */ /* 0x004fe20000000f00 */
[----:B--2---:R-:W-:Y:S10]  /*19e0*/  @P0 BRA `(.L_x_27) ;  /* 0x00000000000c0947 */ /* 0x004ff40003800000 */
[----:B------:R-:W-:-:S04]  /*19f0*/  SHF.L.U32 R5, R15, 0x1f, RZ ;  /* 0x0000001f0f057819 */ /* 0x000fc800000006ff */
[----:B------:R-:W2:Y:S02]  /*1a00*/  SYNCS.PHASECHK.TRANS64.TRYWAIT P0, [UR17+0x18], R5 ;  /* 0x00001805ff0075a7 */ /* 0x000ea40008001111 */
[----:B--2---:R-:W-:Y:S05]  /*1a10*/  @!P0 BRA `(.L_x_28) ;  /* 0x00000094006c8947 */ /* 0x004fea0003800000 */
.L_x_27:
[----:B------:R2:W-:Y:S01]  /*1a20*/  @!P5 SYNCS.ARRIVE.TRANS64 RZ, [UR17], R3 ;  /* 0x00000003ffffd9a7 */ /* 0x0005e20008000011 */
[----:B------:R-:W-:Y:S04]  /*1a30*/  BSSY.RECONVERGENT B0, `(.L_x_29) ;  /* 0x0000003000007945 */ /* 0x000fe80003800200 */
[----:B------:R-:W-:Y:S05]  /*1a40*/  @P4 BRA `(.L_x_30) ;  /* 0x0000000000044947 */ /* 0x000fea0003800000 */
[----:B------:R-:W-:Y:S05]  /*1a50*/  BPT.TRAP 0x1 ;  /* 0x000000040000795c */ /* 0x000fea0000300000 */
.L_x_30:
[----:B------:R-:W-:Y:S05]  /*1a60*/  BSYNC.RECONVERGENT B0 ;  /* 0x0000000000007941 */ /* 0x000fea0003800200 */
.L_x_29:
        /* <DEDUP_REMOVED lines=10> */
[----:B------:R-:W-:Y:S01]  /*1b10*/  UIADD3 UR16, UPT, UPT, UR16, 0xc400, URZ ;  /* 0x0000c40010107890 */ /* 0x000fe2000fffe0ff */
[----:B-1----:R-:W-:Y:S01]  /*1b20*/  SHF.L.U32 R2, R15, 0x1f, RZ ;  /* 0x0000001f0f027819 */ /* 0x002fe200000006ff */
[----:B------:R-:W-:Y:S02]  /*1b30*/  UIADD3.X UR31, UPT, UPT, URZ, UR23, URZ, UP1, !UPT ;  /* 0x00000017ff1f7290 */ /* 0x000fe40008ffe4ff */
[----:B------:R-:W-:Y:S01]  /*1b40*/  UIADD3.X UR29, UPT, UPT, URZ, UR23, URZ, UP0, !UPT ;  /* 0x00000017ff1d7290 */ /* 0x000fe200087fe4ff */
[----:B------:R1:W1:Y:S01]  /*1b50*/  SYNCS.PHASECHK.TRANS64.TRYWAIT P0, [UR8+0x18], R2 ;  /* 0x00001802ff0075a7 */ /* 0x0002620008001108 */
[----:B------:R-:W-:Y:S01]  /*1b60*/  ULEA UR8, UR25, UR4, 0xf ;  /* 0x0000000419087291 */ /* 0x000fe2000f8e78ff */
[----:B------:R-:W-:Y:S01]  /*1b70*/  UMOV UR26, 0x0 ;  /* 0x00000000001a7882 */ /* 0x000fe20000000000 */
[----:B------:R-:W-:-:S02]  /*1b80*/  UMOV UR27, 0x10000000 ;  /* 0x10000000001b7882 */ /* 0x000fc40000000000 */
[----:B------:R-:W-:Y:S01]  /*1b90*/  UIADD3 UR8, UPT, UPT, UR8, 0x18400, URZ ;  /* 0x0001840008087890 */ /* 0x000fe2000fffe0ff */
[----:B------:R-:W-:Y:S01]  /*1ba0*/  UMOV UR19, UR35 ;  /* 0x0000002300137c82 */ /* 0x000fe20008000000 */
[----:B------:R-:W-:Y:S01]  /*1bb0*/  UMOV UR20, UR36 ;  /* 0x0000002400147c82 */ /* 0x000fe20008000000 */
[----:B------:R-:W-:Y:S01]  /*1bc0*/  UMOV UR12, UR36 ;  /* 0x00000024000c7c82 */ /* 0x000fe20008000000 */
[----:B------:R-:W-:Y:S01]  /*1bd0*/  UMOV UR9, UR17 ;  /* 0x0000001100097c82 */ /* 0x000fe20008000000 */
[----:B------:R-:W-:Y:S01]  /*1be0*/  UMOV UR10, UR18 ;  /* 0x00000012000a7c82 */ /* 0x000fe20008000000 */
[----:B------:R1:W-:Y:S01]  /*1bf0*/  UTMALDG.3D [UR16], [UR30], desc[UR26] ;  /* 0x00001a101e0075b4 */ /* 0x0003e20008011000 */
[----:B------:R-:W-:Y:S01]  /*1c00*/  UIADD3 UR24, UPT, UPT, UR24, 0x1, URZ ;  /* 0x0000000118187890 */ /* 0x000fe2000fffe0ff */
[----:B------:R-:W-:-:S03]  /*1c10*/  UMOV UR25, UR6 ;  /* 0x0000000600197c82 */ /* 0x000fc60008000000 */
[----:B------:R-:W-:Y:S01]  /*1c20*/  UISETP.NE.AND UP0, UPT, UR24, UR21, UPT ;  /* 0x000000151800728c */ /* 0x000fe2000bf05270 */
[----:B------:R1:W-:Y:S08]  /*1c30*/  UTMALDG.3D [UR8], [UR28], desc[UR26] ;  /* 0x00001a081c0075b4 */ /* 0x0003f00008011000 */
[----:B------:R-:W-:Y:S05]  /*1c40*/  BRA.U UP0, `(.L_x_31) ;  /* 0xfffffffd005c7547 */ /* 0x000fea000b83ffff */
.L_x_26:
[C---:B-1----:R-:W-:Y:S01]  /*1c50*/  LEA R2, R14.reuse, UR4, 0x3 ;  /* 0x000000040e027c11 */ /* 0x042fe2000f8e18ff */
[----:B------:R-:W-:Y:S01]  /*1c60*/  NOP ;  /* 0x0000000000007918 */ /* 0x000fe20000000000 */
[----:B--2---:R-:W-:Y:S02]  /*1c70*/  SHF.L.U32 R3, R13, 0x1f, RZ ;  /* 0x0000001f0d037819 */ /* 0x004fe400000006ff */
[----:B------:R-:W-:Y:S02]  /*1c80*/  LEA R4, R14, UR4, 0x4 ;  /* 0x000000040e047c11 */ /* 0x000fe4000f8e20ff */
[----:B------:R-:W1:Y:S02]  /*1c90*/  SYNCS.PHASECHK.TRANS64.TRYWAIT P0, [R2+URZ+0x80], R3 ;  /* 0x00008003020075a7 */ /* 0x000e6400080011ff */
[----:B-1----:R-:W-:Y:S05]  /*1ca0*/  @!P0 BRA `(.L_x_32) ;  /* 0x0000009000e08947 */ /* 0x002fea0003800000 */
.L_x_128:
[----:B------:R-:W2:Y:S01]  /*1cb0*/  LDS.128 R4, [R4+0xf0] ;  /* 0x0000f00004047984 */ /* 0x000ea20000000c00 */
[----:B---3--:R-:W-:Y:S01]  /*1cc0*/  ISETP.GE.AND P0, PT, R72, 0x1, PT ;  /* 0x000000014800780c */ /* 0x008fe20003f06270 */
[----:B-1----:R-:W-:Y:S01]  /*1cd0*/  VIADD R2, R2, 0x90 ;  /* 0x0000009002027836 */ /* 0x002fe20000000000 */
[----:B------:R-:W-:Y:S01]  /*1ce0*/  @!PT LDS RZ, [RZ] ;  /* 0x00000000fffff984 */ /* 0x000fe20000000800 */
[----:B------:R-:W-:Y:S01]  /*1cf0*/  @!PT LDS RZ, [RZ] ;  /* 0x00000000fffff984 */ /* 0x000fe20000000800 */
[----:B------:R-:W-:Y:S01]  /*1d00*/  @!PT LDS RZ, [RZ] ;  /* 0x00000000fffff984 */ /* 0x000fe20000000800 */
[----:B------:R-:W-:Y:S01]  /*1d10*/  @!PT LDS RZ, [RZ] ;  /* 0x00000000fffff984 */ /* 0x000fe20000000800 */
[----:B------:R1:W-:Y:S06]  /*1d20*/  MEMBAR.ALL.CTA ;  /* 0x0000000000007992 */ /* 0x0003ec0000008000 */
[----:B-1----:R-:W1:Y:S01]  /*1d30*/  FENCE.VIEW.ASYNC.S ;  /* 0x00000000000073c6 */ /* 0x002e620000000000 */
[----:B------:R-:W-:-:S04]  /*1d40*/  PRMT R2, RZ, 0x654, R2 ;  /* 0x00000654ff027816 */ /* 0x000fc80000000002 */
[----:B-1----:R1:W-:Y:S01]  /*1d50*/  SYNCS.ARRIVE.TRANS64.RED.A1T0 RZ, [R2+URZ], RZ ;  /* 0x000000ff02ff79a7 */ /* 0x0023e200081004ff */
[----:B--2---:R-:W-:-:S13]  /*1d60*/  LOP3.LUT P2, RZ, R6, 0x1, RZ, 0xc0, !PT ;  /* 0x0000000106ff7812 */ /* 0x004fda000784c0ff */
[----:B------:R-:W-:Y:S01]  /*1d70*/  @P2 SHF.R.U32.HI R3, RZ, 0x10, R5 ;  /* 0x00000010ff032819 */ /* 0x000fe20000011605 */
[----:B------:R-:W-:Y:S01]  /*1d80*/  VOTEU.ANY UP0, P2 ;  /* 0x0000000000ff7886 */ /* 0x000fe20001000100 */
[----:B------:R-:W-:Y:S02]  /*1d90*/  @P2 MOV R11, R4 ;  /* 0x00000004000b2202 */ /* 0x000fe40000000f00 */
[----:B------:R-:W-:Y:S02]  /*1da0*/  @P2 R2UR.BROADCAST UR8, R3 ;  /* 0x00000000030822ca */ /* 0x000fe400008e0000 */
[----:B------:R-:W-:-:S11]  /*1db0*/  @P2 LOP3.LUT R8, R5, 0xffff, RZ, 0xc0, !PT ;  /* 0x0000ffff05082812 */ /* 0x000fd600078ec0ff */
[----:B------:R-:W-:Y:S01]  /*1dc0*/  @UP0 UMOV UR36, UR8 ;  /* 0x0000000800240c82 */ /* 0x000fe20008000000 */
[----:B-1----:R-:W-:Y:S05]  /*1dd0*/  @!P0 BRA `(.L_x_33) ;  /* 0x0000000000b88947 */ /* 0x002fea0003800000 */
[----:B------:R-:W4:Y:S01]  /*1de0*/  LDC.64 R4, c[0x0][0xb18] ;  /* 0x0002c600ff047b82 */ /* 0x000f220000000a00 */
[----:B------:R-:W-:-:S07]  /*1df0*/  ISETP.NE.AND P3, PT, R72, 0x1, PT ;  /* 0x000000014800780c */ /* 0x000fce0003f65270 */
[----:B------:R-:W1:Y:S08]  /*1e00*/  LDC.64 R6, c[0x0][0xb10] ;  /* 0x0002c400ff067b82 */ /* 0x000e700000000a00 */
[----:B------:R-:W2:Y:S08]  /*1e10*/  LDC R16, c[0x0][0xb20] ;  /* 0x0002c800ff107b82 */ /* 0x000eb00000000800 */
[----:B------:R-:W3:Y:S01]  /*1e20*/  LDC R18, c[0x0][0xb0c] ;  /* 0x0002c300ff127b82 */ /* 0x000ee20000000800 */
[----:B----4-:R-:W-:Y:S01]  /*1e30*/  IMAD.HI.U32 R17, R0, R5, RZ ;  /* 0x0000000500117227 */ /* 0x010fe200078e00ff */
[----:B------:R-:W-:-:S03]  /*1e40*/  ISETP.NE.AND P0, PT, R4, 0x1, PT ;  /* 0x000000010400780c */ /* 0x000fc60003f05270 */
[----:B------:R-:W-:-:S03]  /*1e50*/  IMAD.HI.U32 R5, R8, R5, RZ ;  /* 0x0000000508057227 */ /* 0x000fc600078e00ff */
[----:B------:R-:W4:Y:S01]  /*1e60*/  LDC.64 R2, c[0x0][0xb28] ;  /* 0x0002ca00ff027b82 */ /* 0x000f220000000a00 */
[----:B-1----:R-:W-:-:S04]  /*1e70*/  IMAD.HI.U32 R20, R9, R6, RZ ;  /* 0x0000000609147227 */ /* 0x002fc800078e00ff */
[----:B------:R-:W-:Y:S01]  /*1e80*/  IMAD.HI.U32 R22, R11, R6, RZ ;  /* 0x000000060b167227 */ /* 0x000fe200078e00ff */
[----:B------:R-:W-:Y:S02]  /*1e90*/  SHF.R.U32.HI R20, RZ, R7, R20 ;  /* 0x00000007ff147219 */ /* 0x000fe40000011614 */
[-C--:B--2---:R-:W-:Y:S02]  /*1ea0*/  SHF.R.U32.HI R17, RZ, R16.reuse, R17 ;  /* 0x00000010ff117219 */ /* 0x084fe40000011611 */
[----:B------:R-:W-:Y:S02]  /*1eb0*/  SHF.R.U32.HI R5, RZ, R16, R5 ;  /* 0x00000010ff057219 */ /* 0x000fe40000011605 */
[----:B------:R-:W-:Y:S02]  /*1ec0*/  SEL R17, R0, R17, !P0 ;  /* 0x0000001100117207 */ /* 0x000fe40004000000 */
[----:B------:R-:W-:Y:S02]  /*1ed0*/  SHF.R.U32.HI R22, RZ, R7, R22 ;  /* 0x00000007ff167219 */ /* 0x000fe40000011616 */
[----:B---3--:R-:W-:-:S02]  /*1ee0*/  ISETP.NE.AND P1, PT, R18, 0x1, PT ;  /* 0x000000011200780c */ /* 0x008fc40003f25270 */
[----:B------:R-:W-:Y:S02]  /*1ef0*/  SEL R5, R8, R5, !P0 ;  /* 0x0000000508057207 */ /* 0x000fe40004000000 */
[----:B------:R-:W-:Y:S02]  /*1f00*/  SEL R19, R9, R20, !P1 ;  /* 0x0000001409137207 */ /* 0x000fe40004800000 */
[----:B------:R-:W-:Y:S01]  /*1f10*/  SEL R7, R11, R22, !P1 ;  /* 0x000000160b077207 */ /* 0x000fe20004800000 */
[----:B----4-:R-:W-:-:S04]  /*1f20*/  IMAD.HI.U32 R20, R17, R2, RZ ;  /* 0x0000000211147227 */ /* 0x010fc800078e00ff */
[----:B------:R-:W-:Y:S01]  /*1f30*/  IMAD.HI.U32 R6, R19, R2, RZ ;  /* 0x0000000213067227 */ /* 0x000fe200078e00ff */
[----:B------:R-:W-:-:S04]  /*1f40*/  @P3 SHF.R.U32.HI R17, RZ, R3, R20 ;  /* 0x00000003ff113219 */ /* 0x000fc80000011614 */
[----:B------:R-:W-:Y:S01]  /*1f50*/  @P3 SHF.R.U32.HI R19, RZ, R3, R6 ;  /* 0x00000003ff133219 */ /* 0x000fe20000011606 */
[----:B------:R-:W-:-:S04]  /*1f60*/  IMAD R17, R72, R17, RZ ;  /* 0x0000001148117224 */ /* 0x000fc800078e02ff */
[----:B------:R-:W-:Y:S01]  /*1f70*/  IMAD R6, R72, R19, RZ ;  /* 0x0000001348067224 */ /* 0x000fe200078e02ff */
[C---:B------:R-:W-:Y:S02]  /*1f80*/  ISETP.GE.AND P0, PT, R5.reuse, R17, PT ;  /* 0x000000110500720c */ /* 0x040fe40003f06270 */
[----:B------:R-:W-:Y:S02]  /*1f90*/  IADD3 R17, PT, PT, -R5, RZ, RZ ;  /* 0x000000ff05117210 */ /* 0x000fe40007ffe1ff */
[----:B------:R-:W-:Y:S01]  /*1fa0*/  ISETP.GE.OR P0, PT, R7, R6, P0 ;  /* 0x000000060700720c */ /* 0x000fe20000706670 */
[----:B------:R-:W-:-:S04]  /*1fb0*/  IMAD.HI.U32 R6, R5, R2, RZ ;  /* 0x0000000205067227 */ /* 0x000fc800078e00ff */
[----:B------:R-:W-:Y:S01]  /*1fc0*/  IMAD R8, R4, R17, R8 ;  /* 0x0000001104087224 */ /* 0x000fe200078e0208 */
[----:B------:R-:W-:-:S04]  /*1fd0*/  SHF.R.U32.HI R6, RZ, R3, R6 ;  /* 0x00000003ff067219 */ /* 0x000fc80000011606 */
[----:B------:R-:W-:-:S03]  /*1fe0*/  SEL R6, R5, R6, !P3 ;  /* 0x0000000605067207 */ /* 0x000fc60005800000 */
[----:B------:R-:W-:-:S04]  /*1ff0*/  @!P0 IMAD.HI.U32 R16, R7, R2, RZ ;  /* 0x0000000207108227 */ /* 0x000fc800078e00ff */
[----:B------:R-:W-:Y:S01]  /*2000*/  IMAD.MOV R2, RZ, RZ, -R6 ;  /* 0x000000ffff027224 */ /* 0x000fe200078e0a06 */
[----:B------:R-:W-:-:S03]  /*2010*/  @!P0 SHF.R.U32.HI R16, RZ, R3, R16 ;  /* 0x00000003ff108219 */ /* 0x000fc60000011610 */
[----:B------:R-:W-:Y:S01]  /*2020*/  IMAD R2, R72, R2, R5 ;  /* 0x0000000248027224 */ /* 0x000fe200078e0205 */
        /* <DEDUP_REMOVED lines=9> */
.L_x_33:
[----:B------:R-:W1:Y:S02]  /*20c0*/  LDCU UR8, c[0x0][0xb30] ;  /* 0x00016600ff0877ac */ /* 0x000e640008000800 */
[----:B-1----:R-:W-:-:S09]  /*20d0*/  UISETP.NE.AND UP0, UPT, UR8, 0x1, UPT ;  /* 0x000000010800788c */ /* 0x002fd2000bf05270 */
[----:B------:R-:W-:Y:S05]  /*20e0*/  BRA.U UP0, `(.L_x_34) ;  /* 0x0000000100407547 */ /* 0x000fea000b800000 */
[----:B------:R-:W1:Y:S08]  /*20f0*/  LDC.64 R4, c[0x0][0xb10] ;  /* 0x0002c400ff047b82 */ /* 0x000e700000000a00 */
[----:B------:R-:W2:Y:S08]  /*2100*/  LDC.64 R2, c[0x0][0xb18] ;  /* 0x0002c600ff027b82 */ /* 0x000eb00000000a00 */
[----:B------:R-:W3:Y:S08]  /*2110*/  LDC R6, c[0x0][0xb20] ;  /* 0x0002c800ff067b82 */ /* 0x000ef00000000800 */
[----:B------:R-:W4:Y:S01]  /*2120*/  LDC R16, c[0x0][0xb0c] ;  /* 0x0002c300ff107b82 */ /* 0x000f220000000800 */
[----:B-1----:R-:W-:-:S05]  /*2130*/  IMAD.HI.U32 R4, R11, R4, RZ ;  /* 0x000000040b047227 */ /* 0x002fca00078e00ff */
[----:B------:R-:W-:Y:S01]  /*2140*/  SHF.R.U32.HI R4, RZ, R5, R4 ;  /* 0x00000005ff047219 */ /* 0x000fe20000011604 */
[----:B--2---:R-:W-:Y:S01]  /*2150*/  IMAD.HI.U32 R3, R8, R3, RZ ;  /* 0x0000000308037227 */ /* 0x004fe200078e00ff */
[----:B------:R-:W-:-:S04]  /*2160*/  ISETP.NE.AND P0, PT, R2, 0x1, PT ;  /* 0x000000010200780c */ /* 0x000fc80003f05270 */
[----:B---3--:R-:W-:-:S04]  /*2170*/  SHF.R.U32.HI R3, RZ, R6, R3 ;  /* 0x00000006ff037219 */ /* 0x008fc80000011603 */
[----:B------:R-:W-:Y:S02]  /*2180*/  SEL R3, R8, R3, !P0 ;  /* 0x0000000308037207 */ /* 0x000fe40004000000 */
[----:B----4-:R-:W-:-:S04]  /*2190*/  ISETP.NE.AND P1, PT, R16, 0x1, PT ;  /* 0x000000011000780c */ /* 0x010fc80003f25270 */
[----:B------:R-:W-:-:S05]  /*21a0*/  SEL R4, R11, R4, !P1 ;  /* 0x000000040b047207 */ /* 0x000fca0004800000 */
[----:B------:R-:W-:Y:S02]  /*21b0*/  IMAD.IADD R5, R3, 0x1, -R4 ;  /* 0x0000000103057824 */ /* 0x000fe400078e0a04 */
[----:B------:R-:W-:Y:S02]  /*21c0*/  IMAD.IADD R3, R4, 0x1, -R3 ;  /* 0x0000000104037824 */ /* 0x000fe400078e0a03 */
[----:B------:R-:W-:Y:S02]  /*21d0*/  IMAD R11, R5, R16, R11 ;  /* 0x00000010050b7224 */ /* 0x000fe400078e020b */
[----:B------:R-:W-:-:S07]  /*21e0*/  IMAD R8, R3, R2, R8 ;  /* 0x0000000203087224 */ /* 0x000fce00078e0208 */
.L_x_34:
[----:B------:R-:W-:Y:S01]  /*21f0*/  VIADD R14, R14, 0x1 ;  /* 0x000000010e0e7836 */ /* 0x000fe20000000000 */
[----:B------:R-:W-:Y:S01]  /*2200*/  PLOP3.LUT P1, PT, PT, PT, PT, 0x80, 0x8 ;  /* 0x000000000008781c */ /* 0x000fe20003f2f070 */
[----:B------:R-:W-:Y:S02]  /*2210*/  IMAD.IADD R21, R11, 0x1, R170 ;  /* 0x000000010b157824 */ /* 0x000fe400078e02aa */
[----:B------:R-:W-:Y:S01]  /*2220*/  IMAD.IADD R20, R8, 0x1, R147 ;  /* 0x0000000108147824 */ /* 0x000fe200078e0293 */
[----:B------:R-:W-:-:S04]  /*2230*/  ISETP.NE.AND P0, PT, R14, 0x2, PT ;  /* 0x000000020e00780c */ /* 0x000fc80003f05270 */
[----:B------:R-:W-:Y:S02]  /*2240*/  SEL R2, RZ, 0x1, P0 ;  /* 0x00000001ff027807 */ /* 0x000fe40000000000 */
[----:B------:R-:W-:Y:S02]  /*2250*/  SEL R14, R14, RZ, P0 ;  /* 0x000000ff0e0e7207 */ /* 0x000fe40000000000 */
[----:B------:R-:W-:Y:S01]  /*2260*/  LOP3.LUT R13, R13, R2, RZ, 0x3c, !PT ;  /* 0x000000020d0d7212 */ /* 0x000fe200078e3cff */
[----:B------:R-:W-:Y:S06]  /*2270*/  @P2 BRA `(.L_x_35) ;  /* 0xfffffff000982947 */ /* 0x000fec000383ffff */
[----:B------:R-:W-:Y:S01]  /*2280*/  UIADD3 UR4, UPT, UPT, UR4, 0x18, URZ ;  /* 0x0000001804047890 */ /* 0x000fe2000fffe0ff */
[----:B------:R-:W-:-:S03]  /*2290*/  SHF.L.U32 R3, R15, 0x1f, RZ ;  /* 0x0000001f0f037819 */ /* 0x000fc600000006ff */
[----:B------:R-:W-:-:S09]  /*22a0*/  ULEA UR5, UR6, UR4, 0x3 ;  /* 0x0000000406057291 */ /* 0x000fd2000f8e18ff */
[----:B------:R-:W1:Y:S02]  /*22b0*/  SYNCS.PHASECHK.TRANS64.TRYWAIT P0, [UR5], R3 ;  /* 0x00000003ff0075a7 */ /* 0x000e640008001105 */
[----:B-1----:R-:W-:Y:S05]  /*22c0*/  @!P0 BRA `(.L_x_36) ;  /* 0x0000008c006c8947 */ /* 0x002fea0003800000 */
.L_x_130:
[----:B------:R-:W-:-:S04]  /*22d0*/  UIADD3 UR6, UPT, UPT, UR6, 0x1, URZ ;  /* 0x0000000106067890 */ /* 0x000fc8000fffe0ff */
[----:B------:R-:W-:-:S04]  /*22e0*/  UISETP.NE.AND UP0, UPT, UR6, 0x3, UPT ;  /* 0x000000030600788c */ /* 0x000fc8000bf05270 */
[----:B------:R-:W-:Y:S02]  /*22f0*/  USEL UR7, URZ, 0x1, UP0 ;  /* 0x00000001ff077887 */ /* 0x000fe40008000000 */
[----:B------:R-:W-:-:S04]  /*2300*/  USEL UR6, UR6, URZ, UP0 ;  /* 0x000000ff06067287 */ /* 0x000fc80008000000 */
[----:B------:R-:W-:Y:S01]  /*2310*/  ULEA UR5, UR6, UR4, 0x3 ;  /* 0x0000000406057291 */ /* 0x000fe2000f8e18ff */
[----:B------:R-:W-:-:S04]  /*2320*/  LOP3.LUT R15, R15, UR7, RZ, 0x3c, !PT ;  /* 0x000000070f0f7c12 */ /* 0x000fc8000f8e3cff */
[----:B-1----:R-:W-:-:S04]  /*2330*/  SHF.L.U32 R3, R15, 0x1f, RZ ;  /* 0x0000001f0f037819 */ /* 0x002fc800000006ff */
[----:B------:R-:W1:Y:S02]  /*2340*/  SYNCS.PHASECHK.TRANS64.TRYWAIT P0, [UR5], R3 ;  /* 0x00000003ff0075a7 */ /* 0x000e640008001105 */
[----:B-1----:R-:W-:Y:S05]  /*2350*/  @!P0 BRA `(.L_x_37) ;  /* 0x0000008c00608947 */ /* 0x002fea0003800000 */
.L_x_132:
[----:B------:R-:W-:-:S04]  /*2360*/  UIADD3 UR6, UPT, UPT, UR6, 0x1, URZ ;  /* 0x0000000106067890 */ /* 0x000fc8000fffe0ff */
[----:B------:R-:W-:-:S04]  /*2370*/  UISETP.NE.AND UP0, UPT, UR6, 0x3, UPT ;  /* 0x000000030600788c */ /* 0x000fc8000bf05270 */
[----:B------:R-:W-:Y:S02]  /*2380*/  USEL UR5, URZ, 0x1, UP0 ;  /* 0x00000001ff057887 */ /* 0x000fe40008000000 */
[----:B------:R-:W-:-:S04]  /*2390*/  USEL UR6, UR6, URZ, UP0 ;  /* 0x000000ff06067287 */ /* 0x000fc80008000000 */
[----:B------:R-:W-:Y:S01]  /*23a0*/  ULEA UR6, UR6, UR4, 0x3 ;  /* 0x0000000406067291 */ /* 0x000fe2000f8e18ff */
[----:B-1----:R-:W-:-:S04]  /*23b0*/  LOP3.LUT R3, R15, UR5, RZ, 0x3c, !PT ;  /* 0x000000050f037c12 */ /* 0x002fc8000f8e3cff */
[----:B------:R-:W-:Y:S01]  /*23c0*/  SHF.L.U32 R3, R3, 0x1f, RZ ;  /* 0x0000001f03037819 */ /* 0x000fe200000006ff */
[----:B----4-:R-:W-:-:S07]  /*23d0*/  IMAD.U32 R0, RZ, RZ, UR6 ;  /* 0x00000006ff007e24 */ /* 0x010fce000f8e00ff */
.L_x_38:
[----:B-1----:R1:W2:Y:S02]  /*23e0*/  SYNCS.PHASECHK.TRANS64.TRYWAIT P0, [R0+URZ], R3 ;  /* 0x00000003000075a7 */ /* 0x0022a400080011ff */
[----:B--2---:R-:W-:Y:S05]  /*23f0*/  @!P0 NANOSLEEP.SYNCS 0x989680 ;  /* 0x009896800000895d */ /* 0x004fea0003900000 */
[----:B------:R-:W2:Y:S02]  /*2400*/  @!P0 SYNCS.PHASECHK.TRANS64 P0, [R0+URZ], R3 ;  /* 0x00000003000085a7 */ /* 0x000ea400080010ff */
[----:B--2---:R-:W-:Y:S05]  /*2410*/  @P0 EXIT ;  /* 0x000000000000094d */ /* 0x004fea0003800000 */
[----:B------:R-:W-:Y:S05]  /*2420*/  BRA `(.L_x_38) ;  /* 0xfffffffc00ec7947 */ /* 0x000fea000383ffff */
.L_x_17:
[----:B------:R-:W-:-:S04]  /*2430*/  UISETP.NE.AND UP1, UPT, UR37, URZ, UPT ;  /* 0x000000ff2500728c */ /* 0x000fc8000bf25270 */
[----:B------:R-:W-:-:S09]  /*2440*/  UISETP.NE.OR UP1, UPT, UR8, 0x1, UP1 ;  /* 0x000000010800788c */ /* 0x000fd20008f25670 */
[----:B------:R-:W-:Y:S05]  /*2450*/  BRA.U UP1, `(.L_x_39) ;  /* 0x0000000501487547 */ /* 0x000fea000b800000 */
[----:B------:R-:W-:Y:S01]  /*2460*/  ISETP.NE.AND P2, PT, R2, RZ, PT ;  /* 0x000000ff0200720c */ /* 0x000fe20003f45270 */
[----:B------:R-:W-:Y:S01]  /*2470*/  IMAD.MOV.U32 R12, RZ, RZ, 0x1 ;  /* 0x00000001ff0c7424 */ /* 0x000fe200078e00ff */
[----:B------:R-:W-:Y:S02]  /*2480*/  CS2R R10, SRZ ;  /* 0x00000000000a7805 */ /* 0x000fe4000001ff00 */
[----:B------:R-:W-:Y:S01]  /*2490*/  CS2R R8, SRZ ;  /* 0x0000000000087805 */ /* 0x000fe2000001ff00 */
[----:B------:R-:W-:Y:S01]  /*24a0*/  UMOV UR4, 0x400 ;  /* 0x0000040000047882 */ /* 0x000fe20000000000 */
[----:B------:R-:W-:Y:S01]  /*24b0*/  UMOV UR6, URZ ;  /* 0x000000ff00067c82 */ /* 0x000fe20008000000 */
[----:B------:R-:W-:-:S12]  /*24c0*/  ULEA UR37, UR37, UR4, 0x18 ;  /* 0x0000000425257291 */ /* 0x000fd8000f8ec0ff */
.L_x_43:
[----:B------:R-:W-:Y:S02]  /*24d0*/  LEA R0, R8, UR37, 0x3 ;  /* 0x0000002508007c11 */ /* 0x000fe4000f8e18ff */
[----:B------:R-:W-:-:S03]  /*24e0*/  SHF.L.U32 R5, R9, 0x1f, RZ ;  /* 0x0000001f09057819 */ /* 0x000fc600000006ff */
[----:B------:R-:W-:Y:S01]  /*24f0*/  VIADD R4, R0, 0xd0 ;  /* 0x000000d000047836 */ /* 0x000fe20000000000 */
[----:B------:R-:W1:Y:S02]  /*2500*/  SYNCS.PHASECHK.TRANS64.TRYWAIT P0, [R0+URZ+0xc0], R5 ;  /* 0x0000c005000075a7 */ /* 0x000e6400080011ff */
[----:B-1----:R-:W-:Y:S05]  /*2510*/  @!P0 BRA `(.L_x_40) ;  /* 0x0000008c00088947 */ /* 0x002fea0003800000 */
.L_x_133:
[----:B------:R-:W-:Y:S01]  /*2520*/  ULEA UR5, UR6, UR37, 0x3 ;  /* 0x0000002506057291 */ /* 0x000fe2000f8e18ff */
[----:B------:R-:W-:Y:S02]  /*2530*/  PRMT R4, RZ, 0x654, R4 ;  /* 0x00000654ff047816 */ /* 0x000fe40000000004 */
[----:B-1----:R-:W-:Y:S01]  /*2540*/  SHF.L.U32 R5, R12, 0x1f, RZ ;  /* 0x0000001f0c057819 */ /* 0x002fe200000006ff */
[----:B------:R-:W-:Y:S01]  /*2550*/  UIADD3 UR4, UPT, UPT, UR5, 0x80, URZ ;  /* 0x0000008005047890 */ /* 0x000fe2000fffe0ff */
[----:B------:R1:W-:Y:S05]  /*2560*/  SYNCS.ARRIVE.TRANS64.RED.A1T0 RZ, [R4+URZ], RZ ;  /* 0x000000ff04ff79a7 */ /* 0x0003ea00081004ff */
[----:B------:R-:W-:Y:S01]  /*2570*/  IMAD.U32 R7, RZ, RZ, UR4 ;  /* 0x00000004ff077e24 */ /* 0x000fe2000f8e00ff */
[----:B------:R-:W2:Y:S04]  /*2580*/  SYNCS.PHASECHK.TRANS64.TRYWAIT P0, [UR5+0x90], R5 ;  /* 0x00009005ff0075a7 */ /* 0x000ea80008001105 */
[----:B------:R-:W-:Y:S01]  /*2590*/  PRMT R6, R2, 0x654, R7 ;  /* 0x0000065402067816 */ /* 0x000fe20000000007 */
[----:B-1----:R-:W-:Y:S01]  /*25a0*/  @!P2 IMAD.MOV.U32 R4, RZ, RZ, 0x10 ;  /* 0x00000010ff04a424 */ /* 0x002fe200078e00ff */
[----:B--2---:R-:W-:Y:S06]  /*25b0*/  @!P0 BRA `(.L_x_41) ;  /* 0x0000008800f48947 */ /* 0x004fec0003800000 */
.L_x_135:
[----:B------:R-:W-:Y:S01]  /*25c0*/  ULEA UR4, UR6, UR37, 0x4 ;  /* 0x0000002506047291 */ /* 0x000fe2000f8e20ff */
[----:B------:R-:W-:Y:S01]  /*25d0*/  SEL R3, R6, R3, !P2 ;  /* 0x0000000306037207 */ /* 0x000fe20005000000 */
[----:B------:R-:W-:Y:S01]  /*25e0*/  UIADD3 UR5, UPT, UPT, UR5, 0x80, URZ ;  /* 0x0000008005057890 */ /* 0x000fe2000fffe0ff */
[----:B-1----:R-:W-:Y:S01]  /*25f0*/  LEA R0, R11, UR37, 0x3 ;  /* 0x000000250b007c11 */ /* 0x002fe2000f8e18ff */
[----:B------:R-:W-:Y:S01]  /*2600*/  UIADD3 UR4, UPT, UPT, UR4, 0xf0, URZ ;  /* 0x000000f004047890 */ /* 0x000fe2000fffe0ff */
[----:B------:R-:W-:Y:S01]  /*2610*/  SHF.L.U32 R5, R10, 0x1f, RZ ;  /* 0x0000001f0a057819 */ /* 0x000fe200000006ff */
[----:B------:R1:W-:Y:S01]  /*2620*/  @!P2 SYNCS.ARRIVE.TRANS64.RED RZ, [R3+URZ], R4 ;  /* 0x0000000403ffa9a7 */ /* 0x0003e200080004ff */
[----:B------:R-:W-:Y:S01]  /*2630*/  UIADD3 UR6, UPT, UPT, UR6, 0x1, URZ ;  /* 0x0000000106067890 */ /* 0x000fe2000fffe0ff */
[----:B------:R-:W-:-:S03]  /*2640*/  VIADD R8, R8, 0x1 ;  /* 0x0000000108087836 */ /* 0x000fc60000000000 */
[----:B------:R-:W-:Y:S02]  /*2650*/  UISETP.NE.AND UP0, UPT, UR6, 0x2, UPT ;  /* 0x000000020600788c */ /* 0x000fe4000bf05270 */
[----:B------:R-:W-:Y:S06]  /*2660*/  UGETNEXTWORKID.BROADCAST [UR4], [UR5] ;  /* 0x00000000040073ca */ /* 0x000fec0008000100 */
[----:B------:R-:W-:Y:S01]  /*2670*/  USEL UR4, URZ, 0x1, UP0 ;  /* 0x00000001ff047887 */ /* 0x000fe20008000000 */
[----:B------:R-:W-:Y:S01]  /*2680*/  ISETP.NE.AND P0, PT, R8, 0x2, PT ;  /* 0x000000020800780c */ /* 0x000fe20003f05270 */
[----:B------:R-:W-:Y:S01]  /*2690*/  USEL UR6, UR6, URZ, UP0 ;  /* 0x000000ff06067287 */ /* 0x000fe20008000000 */
[----:B------:R-:W2:Y:S03]  /*26a0*/  SYNCS.PHASECHK.TRANS64.TRYWAIT P1, [R0+URZ+0x80], R5 ;  /* 0x00008005000075a7 */ /* 0x000ea600080211ff */
[----:B------:R-:W-:Y:S01]  /*26b0*/  LOP3.LUT R12, R12, UR4, RZ, 0x3c, !PT ;  /* 0x000000040c0c7c12 */ /* 0x000fe2000f8e3cff */
[----:B-12---:R-:W-:Y:S07]  /*26c0*/  @!P1 BRA `(.L_x_42) ;  /* 0x0000008800c89947 */ /* 0x006fee0003800000 */
.L_x_136:
[C---:B------:R-:W-:Y:S01]  /*26d0*/  LEA R4, R11.reuse, UR37, 0x4 ;  /* 0x000000250b047c11 */ /* 0x040fe2000f8e20ff */
[----:B-1----:R-:W-:Y:S01]  /*26e0*/  VIADD R0, R0, 0x90 ;  /* 0x0000009000007836 */ /* 0x002fe20000000000 */
[----:B------:R-:W-:Y:S01]  /*26f0*/  SEL R8, R8, RZ, P0 ;  /* 0x000000ff08087207 */ /* 0x000fe20000000000 */
[----:B------:R-:W-:-:S03]  /*2700*/  VIADD R11, R11, 0x1 ;  /* 0x000000010b0b7836 */ /* 0x000fc60000000000 */
[----:B------:R-:W1:Y:S01]  /*2710*/  LDS.128 R4, [R4+0xf0] ;  /* 0x0000f00004047984 */ /* 0x000e620000000c00 */
[----:B------:R-:W-:Y:S02]  /*2720*/  PRMT R0, RZ, 0x654, R0 ;  /* 0x00000654ff007816 */ /* 0x000fe40000000000 */
[C---:B------:R-:W-:Y:S01]  /*2730*/  ISETP.NE.AND P1, PT, R11.reuse, 0x2, PT ;  /* 0x000000020b00780c */ /* 0x040fe20003f25270 */
[----:B------:R-:W-:Y:S01]  /*2740*/  @!PT LDS RZ, [RZ] ;  /* 0x00000000fffff984 */ /* 0x000fe20000000800 */
[----:B------:R-:W-:Y:S01]  /*2750*/  @!PT LDS RZ, [RZ] ;  /* 0x00000000fffff984 */ /* 0x000fe20000000800 */
[----:B------:R-:W-:Y:S01]  /*2760*/  @!PT LDS RZ, [RZ] ;  /* 0x00000000fffff984 */ /* 0x000fe20000000800 */
[----:B------:R-:W-:Y:S01]  /*2770*/  @!PT LDS RZ, [RZ] ;  /* 0x00000000fffff984 */ /* 0x000fe20000000800 */
[----:B------:R2:W-:Y:S06]  /*2780*/  MEMBAR.ALL.CTA ;  /* 0x0000000000007992 */ /* 0x0005ec0000008000 */
[----:B--2---:R-:W2:Y:S01]  /*2790*/  FENCE.VIEW.ASYNC.S ;  /* 0x00000000000073c6 */ /* 0x004ea20000000000 */
[----:B------:R-:W-:Y:S01]  /*27a0*/  SEL R11, R11, RZ, P1 ;  /* 0x000000ff0b0b7207 */ /* 0x000fe20000800000 */
[----:B--2---:R2:W-:Y:S01]  /*27b0*/  SYNCS.ARRIVE.TRANS64.RED.A1T0 RZ, [R0+URZ], RZ ;  /* 0x000000ff00ff79a7 */ /* 0x0045e200081004ff */
[----:B-1----:R-:W-:-:S02]  /*27c0*/  LOP3.LUT P3, RZ, R6, 0x1, RZ, 0xc0, !PT ;  /* 0x0000000106ff7812 */ /* 0x002fc4000786c0ff */
[----:B------:R-:W-:-:S04]  /*27d0*/  SEL R5, RZ, 0x1, P1 ;  /* 0x00000001ff057807 */ /* 0x000fc80000800000 */
[----:B------:R-:W-:Y:S02]  /*27e0*/  LOP3.LUT R10, R10, R5, RZ, 0x3c, !PT ;  /* 0x000000050a0a7212 */ /* 0x000fe400078e3cff */
[----:B--2---:R-:W-:-:S04]  /*27f0*/  SEL R0, RZ, 0x1, P0 ;  /* 0x00000001ff007807 */ /* 0x004fc80000000000 */
[----:B------:R-:W-:Y:S01]  /*2800*/  LOP3.LUT R9, R9, R0, RZ, 0x3c, !PT ;  /* 0x0000000009097212 */ /* 0x000fe200078e3cff */
[----:B------:R-:W-:Y:S06]  /*2810*/  @P3 BRA `(.L_x_43) ;  /* 0xfffffffc002c3947 */ /* 0x000fec000383ffff */
[----:B------:R-:W-:Y:S01]  /*2820*/  ULEA UR5, UR6, UR37, 0x3 ;  /* 0x0000002506057291 */ /* 0x000fe2000f8e18ff */
[----:B------:R-:W-:-:S08]  /*2830*/  SHF.L.U32 R3, R12, 0x1f, RZ ;  /* 0x0000001f0c037819 */ /* 0x000fd000000006ff */
[----:B------:R-:W1:Y:S02]  /*2840*/  SYNCS.PHASECHK.TRANS64 P0, [UR5+0x90], R3 ;  /* 0x00009003ff0075a7 */ /* 0x000e640008001005 */
[----:B-1----:R-:W-:Y:S05]  /*2850*/  @P0 BRA `(.L_x_44) ;  /* 0x0000000000080947 */ /* 0x002fea0003800000 */
[----:B------:R-:W1:Y:S02]  /*2860*/  SYNCS.PHASECHK.TRANS64.TRYWAIT P0, [UR5+0x90], R3 ;  /* 0x00009003ff0075a7 */ /* 0x000e640008001105 */
[----:B-1----:R-:W-:Y:S05]  /*2870*/  @!P0 BRA `(.L_x_45) ;  /* 0x0000008800708947 */ /* 0x002fea0003800000 */
.L_x_44:
[----:B------:R-:W-:-:S04]  /*2880*/  UIADD3 UR4, UPT, UPT, UR6, 0x1, URZ ;  /* 0x0000000106047890 */ /* 0x000fc8000fffe0ff */
[----:B------:R-:W-:-:S04]  /*2890*/  UISETP.NE.AND UP0, UPT, UR4, 0x2, UPT ;  /* 0x000000020400788c */ /* 0x000fc8000bf05270 */
[----:B------:R-:W-:Y:S02]  /*28a0*/  USEL UR7, URZ, 0x1, UP0 ;  /* 0x00000001ff077887 */ /* 0x000fe40008000000 */
[----:B------:R-:W-:-:S04]  /*28b0*/  USEL UR4, UR4, URZ, UP0 ;  /* 0x000000ff04047287 */ /* 0x000fc80008000000 */
[----:B------:R-:W-:Y:S01]  /*28c0*/  ULEA UR4, UR4, UR37, 0x3 ;  /* 0x0000002504047291 */ /* 0x000fe2000f8e18ff */
[----:B-1----:R-:W-:-:S04]  /*28d0*/  LOP3.LUT R3, R12, UR7, RZ, 0x3c, !PT ;  /* 0x000000070c037c12 */ /* 0x002fc8000f8e3cff */
[----:B------:R-:W-:-:S04]  /*28e0*/  SHF.L.U32 R0, R3, 0x1f, RZ ;  /* 0x0000001f03007819 */ /* 0x000fc800000006ff */
[----:B------:R-:W1:Y:S02]  /*28f0*/  SYNCS.PHASECHK.TRANS64 P0, [UR4+0x90], R0 ;  /* 0x00009000ff0075a7 */ /* 0x000e640008001004 */
[----:B-1----:R-:W-:Y:S05]  /*2900*/  @P0 EXIT ;  /* 0x000000000000094d */ /* 0x002fea0003800000 */
[----:B------:R-:W-:Y:S02]  /*2910*/  SHF.L.U32 R3, R3, 0x1f, RZ ;  /* 0x0000001f03037819 */ /* 0x000fe400000006ff */
[----:B------:R-:W-:-:S07]  /*2920*/  MOV R0, UR4 ;  /* 0x0000000400007c02 */ /* 0x000fce0008000f00 */
.L_x_46:
[----:B-1----:R1:W2:Y:S02]  /*2930*/  SYNCS.PHASECHK.TRANS64.TRYWAIT P0, [R0+URZ+0x90], R3 ;  /* 0x00009003000075a7 */ /* 0x0022a400080011ff */
[----:B--2---:R-:W-:Y:S05]  /*2940*/  @!P0 NANOSLEEP.SYNCS 0x989680 ;  /* 0x009896800000895d */ /* 0x004fea0003900000 */
[----:B------:R-:W2:Y:S02]  /*2950*/  @!P0 SYNCS.PHASECHK.TRANS64 P0, [R0+URZ+0x90], R3 ;  /* 0x00009003000085a7 */ /* 0x000ea400080010ff */
[----:B--2---:R-:W-:Y:S05]  /*2960*/  @P0 EXIT ;  /* 0x000000000000094d */ /* 0x004fea0003800000 */
[----:B------:R-:W-:Y:S05]  /*2970*/  BRA `(.L_x_46) ;  /* 0xfffffffc00ec7947 */ /* 0x000fea000383ffff */
.L_x_39:
[----:B------:R-:W-:-:S09]  /*2980*/  UISETP.NE.AND UP1, UPT, UR8, URZ, UPT ;  /* 0x000000ff0800728c */ /* 0x000fd2000bf25270 */
[----:B------:R-:W-:Y:S05]  /*2990*/  BRA.U UP1, `(.L_x_47) ;  /* 0x0000000d016c7547 */ /* 0x000fea000b800000 */
[----:B------:R-:W-:Y:S01]  /*29a0*/  UMOV UR4, 0x40 ;  /* 0x0000004000047882 */ /* 0x000fe20000000000 */
[----:B------:R-:W-:Y:S01]  /*29b0*/  NOP ;  /* 0x0000000000007918 */ /* 0x000fe20000000000 */
[----:B------:R-:W-:Y:S01]  /*29c0*/  ULEA UR4, UR37, UR4, 0x18 ;  /* 0x0000000425047291 */ /* 0x000fe2000f8ec0ff */
[----:B------:R-:W-:Y:S02]  /*29d0*/  UMOV UR5, 0x400 ;  /* 0x0000040000057882 */ /* 0x000fe40000000000 */
[----:B------:R-:W-:-:S06]  /*29e0*/  ULEA UR37, UR37, UR5, 0x18 ;  /* 0x0000000525257291 */ /* 0x000fcc000f8ec0ff */
[----:B------:R-:W1:Y:S02]  /*29f0*/  LDS.U8 R0, [UR4+0x1c] ;  /* 0x00001c04ff007984 */ /* 0x000e640008000000 */
[----:B-1----:R-:W-:-:S13]  /*2a00*/  ISETP.NE.AND P0, PT, R0, RZ, PT ;  /* 0x000000ff0000720c */ /* 0x002fda0003f05270 */
[----:B------:R-:W-:Y:S05]  /*2a10*/  @P0 BRA `(.L_x_48) ;  /* 0x0000000000580947 */ /* 0x000fea0003800000 */
[----:B------:R-:W-:-:S13]  /*2a20*/  ELECT P0, URZ, PT ;  /* 0x0000000000ff782f */ /* 0x000fda0003800000 */
[----:B------:R-:W-:Y:S05]  /*2a30*/  @!P0 BRA `(.L_x_49) ;  /* 0x0000000000608947 */ /* 0x000fea0003800000 */
[----:B------:R-:W-:Y:S01]  /*2a40*/  UMOV UR5, 0x10 ;  /* 0x0000001000057882 */ /* 0x000fe20000000000 */
[----:B------:R-:W-:Y:S01]  /*2a50*/  HFMA2 R0, -RZ, RZ, 0, 5.9604644775390625e-08 ;  /* 0x00000001ff007431 */ /* 0x000fe200000001ff */
[----:B------:R-:W-:-:S03]  /*2a60*/  MOV R2, 0xffff ;  /* 0x0000ffff00027802 */ /* 0x000fc60000000f00 */
[----:B------:R-:W-:Y:S04]  /*2a70*/  DEPBAR.LE SB1, 0x36 ;  /* 0x00009d800000791a */ /* 0x000fe80000000000 */
[----:B------:R-:W1:Y:S02]  /*2a80*/  UTCATOMSWS.FIND_AND_SET.ALIGN UP0, UR5, UR5 ;  /* 0x00000005000575e3 */ /* 0x000e640008000800 */
[----:B-1----:R-:W-:Y:S01]  /*2a90*/  MOV R3, UR5 ;  /* 0x0000000500037c02 */ /* 0x002fe20008000f00 */
[----:B------:R-:W-:Y:S06]  /*2aa0*/  BRA.U UP0, `(.L_x_50) ;  /* 0x0000000100187547 */ /* 0x000fec000b800000 */
.L_x_51:
[----:B------:R-:W-:Y:S05]  /*2ab0*/  NANOSLEEP 0x64 ;  /* 0x000000640000795d */ /* 0x000fea0003800000 */
[----:B------:R-:W-:-:S05]  /*2ac0*/  UMOV UR5, 0x10 ;  /* 0x0000001000057882 */ /* 0x000fca0000000000 */
[----:B------:R-:W-:Y:S04]  /*2ad0*/  DEPBAR.LE SB1, 0x36 ;  /* 0x00009d800000791a */ /* 0x000fe80000000000 */
[----:B------:R-:W1:Y:S02]  /*2ae0*/  UTCATOMSWS.FIND_AND_SET.ALIGN UP0, UR5, UR5 ;  /* 0x00000005000575e3 */ /* 0x000e640008000800 */
[----:B-1----:R-:W-:Y:S01]  /*2af0*/  MOV R3, UR5 ;  /* 0x0000000500037c02 */ /* 0x002fe20008000f00 */
[----:B------:R-:W-:Y:S05]  /*2b00*/  BRA.U !UP0, `(.L_x_51) ;  /* 0xfffffffd08e87547 */ /* 0x000fea000b83ffff */
.L_x_50:
[-C--:B------:R-:W-:Y:S02]  /*2b10*/  SHF.L.U32 R2, R2, R3.reuse, RZ ;  /* 0x0000000302027219 */ /* 0x080fe400000006ff */
[----:B------:R-:W-:Y:S01]  /*2b20*/  SHF.L.U32 R0, R0, R3, RZ ;  /* 0x0000000300007219 */ /* 0x000fe200000006ff */
[----:B------:R-:W-:Y:S02]  /*2b30*/  IMAD.SHL.U32 R3, R3, 0x20, RZ ;  /* 0x0000002003037824 */ /* 0x000fe400078e00ff */
[----:B------:R1:W-:Y:S04]  /*2b40*/  ATOMS.OR RZ, [UR4+0x14], R2 ;  /* 0x00001402ffff798c */ /* 0x0003e8000b000004 */
[----:B------:R1:W-:Y:S04]  /*2b50*/  ATOMS.OR RZ, [UR4+0x18], R0 ;  /* 0x00001800ffff798c */ /* 0x0003e8000b000004 */
[----:B------:R1:W-:Y:S01]  /*2b60*/  STS [UR37+0x110], R3 ;  /* 0x00011003ff007988 */ /* 0x0003e20008000825 */
[----:B------:R-:W-:Y:S05]  /*2b70*/  BRA `(.L_x_49) ;  /* 0x0000000000107947 */ /* 0x000fea0003800000 */
.L_x_48:
[----:B------:R-:W-:Y:S02]  /*2b80*/  MOV R0, 0xffffffff ;  /* 0xffffffff00007802 */ /* 0x000fe40000000f00 */
[----:B------:R-:W-:-:S03]  /*2b90*/  MOV R2, 0x2bc0 ;  /* 0x00002bc000027802 */ /* 0x000fc60000000f00 */
[----:B------:R1:W-:Y:S04]  /*2ba0*/  STS [UR37+0x110], R0 ;  /* 0x00011000ff007988 */ /* 0x0003e80008000825 */
[----:B-1-3-5:R-:W-:Y:S05]  /*2bb0*/  CALL.REL.NOINC `($__internal_1_$__cuda_sm10x_tcgen05_guardrail_trap_phase_invalid_during_alloc) ;  /* 0x0000008c00847944 */ /* 0x02afea0003c00000 */
.L_x_49:
[----:B------:R-:W-:Y:S05]  /*2bc0*/  WARPSYNC.ALL ;  /* 0x0000000000007948 */ /* 0x000fea0003800000 */
[----:B------:R-:W2:Y:S01]  /*2bd0*/  S2UR UR5, SR_CgaCtaId ;  /* 0x00000000000579c3 */ /* 0x000ea20000008800 */
[----:B------:R-:W-:Y:S01]  /*2be0*/  UMOV UR4, 0x400 ;  /* 0x0000040000047882 */ /* 0x000fe20000000000 */
[----:B------:R-:W-:-:S06]  /*2bf0*/  NOP ;  /* 0x0000000000007918 */ /* 0x000fcc0000000000 */
[----:B------:R-:W-:Y:S06]  /*2c00*/  BAR.ARV 0x6, 0xa0 ;  /* 0x0182800000007b1d */ /* 0x000fec0000002000 */
[----:B------:R-:W4:Y:S01]  /*2c10*/  LDCU UR7, c[0x0][0x38c] ;  /* 0x00007180ff0777ac */ /* 0x000f220008000800 */
[----:B------:R-:W-:Y:S01]  /*2c20*/  IMAD.MOV.U32 R11, RZ, RZ, 0x1 ;  /* 0x00000001ff0b7424 */ /* 0x000fe200078e00ff */
[----:B------:R-:W-:Y:S01]  /*2c30*/  CS2R R8, SRZ ;  /* 0x0000000000087805 */ /* 0x000fe2000001ff00 */
[----:B------:R-:W-:Y:S01]  /*2c40*/  IMAD.MOV.U32 R10, RZ, RZ, RZ ;  /* 0x000000ffff0a7224 */ /* 0x000fe200078e00ff */
[----:B------:R-:W3:Y:S01]  /*2c50*/  LDCU UR6, c[0x0][0x38c] ;  /* 0x00007180ff0677ac */ /* 0x000ee20008000800 */
[----:B------:R-:W-:Y:S01]  /*2c60*/  UMOV UR15, URZ ;  /* 0x000000ff000f7c82 */ /* 0x000fe20008000000 */
[----:B------:R-:W-:Y:S01]  /*2c70*/  UMOV UR14, URZ ;  /* 0x000000ff000e7c82 */ /* 0x000fe20008000000 */
[----:B--2---:R-:W-:Y:S01]  /*2c80*/  ULEA UR5, UR5, UR4, 0x18 ;  /* 0x0000000405057291 */ /* 0x004fe2000f8ec0ff */
[----:B------:R-:W-:Y:S01]  /*2c90*/  UMOV UR24, 0x0 ;  /* 0x0000000000187882 */ /* 0x000fe20000000000 */
[----:B------:R-:W-:-:S02]  /*2ca0*/  UMOV UR25, 0x8400010 ;  /* 0x0840001000197882 */ /* 0x000fc40000000000 */
[----:B------:R-:W-:Y:S02]  /*2cb0*/  UIADD3 UR10, UPT, UPT, UR5, 0xc400, URZ ;  /* 0x0000c400050a7890 */ /* 0x000fe4000fffe0ff */
[----:B------:R-:W-:Y:S02]  /*2cc0*/  UIADD3 UR11, UPT, UPT, UR5, 0x18400, URZ ;  /* 0x00018400050b7890 */ /* 0x000fe4000fffe0ff */
[----:B----4-:R-:W-:Y:S01]  /*2cd0*/  UIADD3 UR7, UPT, UPT, UR7, 0x7f, URZ ;  /* 0x0000007f07077890 */ /* 0x010fe2000fffe0ff */
[----:B-1----:R-:W1:Y:S01]  /*2ce0*/  LDS R0, [UR5+0x110] ;  /* 0x00011005ff007984 */ /* 0x002e620008000800 */
[----:B------:R-:W-:Y:S02]  /*2cf0*/  USHF.R.U32.HI UR10, URZ, 0x4, UR10 ;  /* 0x00000004ff0a7899 */ /* 0x000fe4000801160a */
[----:B------:R-:W-:Y:S02]  /*2d00*/  USHF.R.S32.HI UR4, URZ, 0x1f, UR7 ;  /* 0x0000001fff047899 */ /* 0x000fe40008011407 */
[----:B------:R-:W-:-:S02]  /*2d10*/  USHF.R.U32.HI UR11, URZ, 0x4, UR11 ;  /* 0x00000004ff0b7899 */ /* 0x000fc4000801160b */
[----:B------:R-:W-:Y:S02]  /*2d20*/  ULEA.HI UR4, UR4, UR7, URZ, 0x7 ;  /* 0x0000000704047291 */ /* 0x000fe4000f8f38ff */
[----:B------:R-:W-:Y:S02]  /*2d30*/  ULOP3.LUT UR10, UR10, 0x3fff, URZ, 0xc0, !UPT ;  /* 0x00003fff0a0a7892 */ /* 0x000fe4000f8ec0ff */
[----:B------:R-:W-:Y:S02]  /*2d40*/  USHF.R.S32.HI UR4, URZ, 0x7, UR4 ;  /* 0x00000007ff047899 */ /* 0x000fe40008011404 */
[----:B------:R-:W-:Y:S02]  /*2d50*/  ULOP3.LUT UR11, UR11, 0x3fff, URZ, 0xc0, !UPT ;  /* 0x00003fff0b0b7892 */ /* 0x000fe4000f8ec0ff */
[----:B------:R-:W-:Y:S01]  /*2d60*/  UISETP.LT.AND UP0, UPT, UR4, 0x1, UPT ;  /* 0x000000010400788c */ /* 0x000fe2000bf01270 */
[----:B------:R-:W-:Y:S01]  /*2d70*/  UMOV UR22, 0x0 ;  /* 0x0000000000167882 */ /* 0x000fe20000000000 */
[----:B------:R-:W-:-:S02]  /*2d80*/  UMOV UR23, 0x8400010 ;  /* 0x0840001000177882 */ /* 0x000fc40000000000 */
[----:B------:R-:W-:Y:S02]  /*2d90*/  USEL UR9, UR4, 0x1, !UP0 ;  /* 0x0000000104097887 */ /* 0x000fe4000c000000 */
[----:B------:R-:W-:Y:S02]  /*2da0*/  ULOP3.LUT UR10, UR10, 0x10000, URZ, 0xfc, !UPT ;  /* 0x000100000a0a7892 */ /* 0x000fe4000f8efcff */
[----:B------:R-:W-:Y:S02]  /*2db0*/  ULOP3.LUT UR11, UR11, 0x10000, URZ, 0xfc, !UPT ;  /* 0x000100000b0b7892 */ /* 0x000fe4000f8efcff */
[----:B------:R-:W-:Y:S02]  /*2dc0*/  UIADD3 UR9, UPT, UPT, -UR9, URZ, URZ ;  /* 0x000000ff09097290 */ /* 0x000fe4000fffe1ff */
[----:B---3--:R-:W-:Y:S01]  /*2dd0*/  UISETP.GE.AND UP3, UPT, UR6, 0x1, UPT ;  /* 0x000000010600788c */ /* 0x008fe2000bf66270 */
[----:B------:R-:W-:Y:S01]  /*2de0*/  UMOV UR20, 0x0 ;  /* 0x0000000000147882 */ /* 0x000fe20000000000 */
[----:B------:R-:W-:Y:S01]  /*2df0*/  UMOV UR21, 0x8400010 ;  /* 0x0840001000157882 */ /* 0x000fe20000000000 */
[----:B------:R-:W-:Y:S01]  /*2e00*/  UMOV UR18, 0x0 ;  /* 0x0000000000127882 */ /* 0x000fe20000000000 */
[----:B------:R-:W-:Y:S01]  /*2e10*/  UMOV UR19, 0x8400010 ;  /* 0x0840001000137882 */ /* 0x000fe20000000000 */
[----:B-1----:R-:W-:-:S15]  /*2e20*/  R2UR UR16, R0 ;  /* 0x00000000001072ca */ /* 0x002fde00000e0000 */
.L_x_58:
[----:B------:R-:W-:Y:S02]  /*2e30*/  LEA R0, R10, UR5, 0x3 ;  /* 0x000000050a007c11 */ /* 0x000fe4000f8e18ff */
[----:B------:R-:W-:Y:S02]  /*2e40*/  SHF.L.U32 R5, R9, 0x1f, RZ ;  /* 0x0000001f09057819 */ /* 0x000fe400000006ff */
[----:B------:R-:W-:Y:S01]  /*2e50*/  PLOP3.LUT P0, PT, PT, PT, UP3, 0x80, 0x8 ;  /* 0x000000000008781c */ /* 0x000fe20003f0f038 */
[----:B------:R-:W-:Y:S01]  /*2e60*/  VIADD R3, R0, 0x90 ;  /* 0x0000009000037836 */ /* 0x000fe20000000000 */
[----:B-1----:R-:W1:Y:S02]  /*2e70*/  SYNCS.PHASECHK.TRANS64.TRYWAIT P1, [R0+URZ+0x80], R5 ;  /* 0x00008005000075a7 */ /* 0x002e6400080211ff */
[----:B-1-3--:R-:W-:Y:S09]  /*2e80*/  @!P1 BRA `(.L_x_52) ;  /* 0x0000008400049947 */ /* 0x00aff20003800000 */
.L_x_138:
[----:B------:R-:W-:Y:S01]  /*2e90*/  LEA R4, R10, UR5, 0x4 ;  /* 0x000000050a047c11 */ /* 0x000fe2000f8e20ff */
[----:B------:R-:W-:Y:S01]  /*2ea0*/  @UP3 ULEA UR6, UR14, UR5, 0x3 ;  /* 0x000000050e063291 */ /* 0x000fe2000f8e18ff */
[----:B------:R-:W-:Y:S01]  /*2eb0*/  PLOP3.LUT P2, PT, PT, PT, PT, 0x80, 0x8 ;  /* 0x000000000008781c */ /* 0x000fe20003f4f070 */
[----:B------:R-:W-:Y:S01]  /*2ec0*/  ULEA UR7, UR15, UR5, 0x3 ;  /* 0x000000050f077291 */ /* 0x000fe2000f8e18ff */
[----:B------:R-:W-:Y:S01]  /*2ed0*/  PRMT R3, RZ, 0x654, R3 ;  /* 0x00000654ff037816 */ /* 0x000fe20000000003 */
[----:B------:R-:W-:Y:S01]  /*2ee0*/  ULEA UR8, UR15, UR16, 0x8 ;  /* 0x000000100f087291 */ /* 0x000fe2000f8e40ff */
[----:B-1----:R-:W1:Y:S01]  /*2ef0*/  LDS.128 R4, [R4+0xf0] ;  /* 0x0000f00004047984 */ /* 0x002e620000000c00 */
[----:B------:R-:W-:Y:S02]  /*2f00*/  @P0 SHF.L.U32 R2, R8, 0x1f, RZ ;  /* 0x0000001f08020819 */ /* 0x000fe400000006ff */
[----:B------:R-:W-:Y:S01]  /*2f10*/  SHF.L.U32 R0, R11, 0x1f, RZ ;  /* 0x0000001f0b007819 */ /* 0x000fe200000006ff */
[----:B------:R-:W-:Y:S01]  /*2f20*/  @!PT LDS RZ, [RZ] ;  /* 0x00000000fffff984 */ /* 0x000fe20000000800 */
[----:B------:R-:W-:Y:S01]  /*2f30*/  @!PT LDS RZ, [RZ] ;  /* 0x00000000fffff984 */ /* 0x000fe20000000800 */
[----:B------:R-:W-:Y:S01]  /*2f40*/  @!PT LDS RZ, [RZ] ;  /* 0x00000000fffff984 */ /* 0x000fe20000000800 */
[----:B------:R-:W-:Y:S01]  /*2f50*/  @!PT LDS RZ, [RZ] ;  /* 0x00000000fffff984 */ /* 0x000fe20000000800 */
[----:B------:R2:W-:Y:S06]  /*2f60*/  MEMBAR.ALL.CTA ;  /* 0x0000000000007992 */ /* 0x0005ec0000008000 */
[----:B--2---:R-:W2:Y:S02]  /*2f70*/  FENCE.VIEW.ASYNC.S ;  /* 0x00000000000073c6 */ /* 0x004ea40000000000 */
[----:B--2---:R2:W-:Y:S01]  /*2f80*/  SYNCS.ARRIVE.TRANS64.RED.A1T0 RZ, [R3+URZ], RZ ;  /* 0x000000ff03ff79a7 */ /* 0x0045e200081004ff */
[----:B------:R2:W3:Y:S01]  /*2f90*/  @P0 SYNCS.PHASECHK.TRANS64.TRYWAIT P2, [UR6], R2 ;  /* 0x00000002ff0005a7 */ /* 0x0004e20008041106 */
[----:B-1----:R-:W-:Y:S01]  /*2fa0*/  LOP3.LUT P1, RZ, R6, 0x1, RZ, 0xc0, !PT ;  /* 0x0000000106ff7812 */ /* 0x002fe2000782c0ff */
[----:B------:R-:W1:Y:S02]  /*2fb0*/  SYNCS.PHASECHK.TRANS64.TRYWAIT P0, [UR7+0xb0], R0 ;  /* 0x0000b000ff0075a7 */ /* 0x000e640008001107 */
[----:B-123--:R-:W-:Y:S10]  /*2fc0*/  @!P0 BRA `(.L_x_53) ;  /* 0x0000008000c88947 */ /* 0x00eff40003800000 */
.L_x_140:
[----:B------:R-:W-:Y:S01]  /*2fd0*/  IADD3 R10, PT, PT, R10, 0x1, RZ ;  /* 0x000000010a0a7810 */ /* 0x000fe20007ffe0ff */
[----:B------:R-:W-:Y:S06]  /*2fe0*/  BRA.U !UP3, `(.L_x_54) ;  /* 0x000000010bc07547 */ /* 0x000fec000b800000 */
[----:B------:R-:W-:Y:S01]  /*2ff0*/  UPLOP3.LUT UP4, UPT, UPT, UPT, UPT, 0x40, 0x4 ;  /* 0x000000000004789c */ /* 0x000fe20003f8e870 */
[----:B------:R-:W-:Y:S01]  /*3000*/  UMOV UR13, UR9 ;  /* 0x00000009000d7c82 */ /* 0x000fe20008000000 */
[----:B------:R-:W-:Y:S01]  /*3010*/  UMOV UR12, UR4 ;  /* 0x00000004000c7c82 */ /* 0x000fe20008000000 */
[----:B------:R-:W-:-:S08]  /*3020*/  UMOV UR17, UR14 ;  /* 0x0000000e00117c82 */ /* 0x000fd00008000000 */
.L_x_57:
[----:B------:R-:W-:Y:S02]  /*3030*/  UIADD3 UR13, UPT, UPT, UR13, 0x1, URZ ;  /* 0x000000010d0d7890 */ /* 0x000fe4000fffe0ff */
[----:B--2---:R-:W-:Y:S02]  /*3040*/  ULEA UR6, UR17, UR5, 0x3 ;  /* 0x0000000511067291 */ /* 0x004fe4000f8e18ff */
[----:B------:R-:W-:Y:S01]  /*3050*/  UISETP.NE.AND UP0, UPT, UR13, URZ, UPT ;  /* 0x000000ff0d00728c */ /* 0x000fe2000bf05270 */
[----:B---3--:R-:W-:Y:S10]  /*3060*/  @P2 BRA `(.L_x_55) ;  /* 0x00000000000c2947 */ /* 0x008ff40003800000 */
[----:B-1----:R-:W-:Y:S04]  /*3070*/  SHF.L.U32 R3, R8, 0x1f, RZ ;  /* 0x0000001f08037819 */ /* 0x002fe800000006ff */
[----:B------:R-:W1:Y:S02]  /*3080*/  SYNCS.PHASECHK.TRANS64.TRYWAIT P0, [UR6], R3 ;  /* 0x00000003ff0075a7 */ /* 0x000e640008001106 */
[----:B-1----:R-:W-:Y:S05]  /*3090*/  @!P0 BRA `(.L_x_56) ;  /* 0x0000008000ac8947 */ /* 0x002fea0003800000 */
.L_x_55:
[----:B------:R-:W-:Y:S01]  /*30a0*/  UISETP.NE.AND UP1, UPT, UR12, 0x1, UPT ;  /* 0x000000010c00788c */ /* 0x000fe2000bf25270 */
[----:B------:R-:W-:Y:S01]  /*30b0*/  PLOP3.LUT P2, PT, PT, PT, PT, 0x80, 0x8 ;  /* 0x000000000008781c */ /* 0x000fe20003f4f070 */
[----:B------:R-:W-:Y:S02]  /*30c0*/  UIADD3 UR14, UPT, UPT, UR17, 0x1, URZ ;  /* 0x00000001110e7890 */ /* 0x000fe4000fffe0ff */
[----:B------:R-:W-:Y:S02]  /*30d0*/  ULEA UR28, UR17, UR11, 0xb ;  /* 0x0000000b111c7291 */ /* 0x000fe4000f8e58ff */
[----:B------:R-:W-:Y:S01]  /*30e0*/  UISETP.NE.AND UP2, UPT, UR14, 0x3, UPT ;  /* 0x000000030e00788c */ /* 0x000fe2000bf45270 */
[----:B------:R-:W-:Y:S01]  /*30f0*/  PLOP3.LUT P0, PT, PT, PT, UP1, 0x80, 0x8 ;  /* 0x000000000008781c */ /* 0x000fe20003f0f018 */
[----:B------:R-:W-:Y:S02]  /*3100*/  UIADD3 UR40, UPT, UPT, UR28, 0x2, URZ ;  /* 0x000000021c287890 */ /* 0x000fe4000fffe0ff */
[----:B------:R-:W-:Y:S02]  /*3110*/  USEL UR27, URZ, 0x1, UP2 ;  /* 0x00000001ff1b7887 */ /* 0x000fe40009000000 */
[----:B------:R-:W-:Y:S02]  /*3120*/  USEL UR14, UR14, URZ, UP2 ;  /* 0x000000ff0e0e7287 */ /* 0x000fe40009000000 */
[----:B------:R-:W-:Y:S02]  /*3130*/  UIADD3 UR36, UPT, UPT, UR28, 0x4, URZ ;  /* 0x000000041c247890 */ /* 0x000fe4000fffe0ff */
[----:B------:R-:W-:Y:S01]  /*3140*/  @UP1 ULEA UR26, UR14, UR5, 0x3 ;  /* 0x000000050e1a1291 */ /* 0x000fe2000f8e18ff */
[----:B------:R-:W-:Y:S01]  /*3150*/  LOP3.LUT R8, R8, UR27, RZ, 0x3c, !PT ;  /* 0x0000001b08087c12 */ /* 0x000fe2000f8e3cff */
[----:B------:R-:W-:Y:S02]  /*3160*/  UIADD3 UR32, UPT, UPT, UR28, 0x6, URZ ;  /* 0x000000061c207890 */ /* 0x000fe4000fffe0ff */
[----:B------:R-:W-:Y:S01]  /*3170*/  UIADD3 UR6, UPT, UPT, UR6, 0x18, URZ ;  /* 0x0000001806067890 */ /* 0x000fe2000fffe0ff */
[----:B-1----:R-:W-:Y:S01]  /*3180*/  @P0 SHF.L.U32 R0, R8, 0x1f, RZ ;  /* 0x0000001f08000819 */ /* 0x002fe200000006ff */
[----:B------:R-:W-:Y:S01]  /*3190*/  UIADD3 UR12, UPT, UPT, UR12, -0x1, URZ ;  /* 0xffffffff0c0c7890 */ /* 0x000fe2000fffe0ff */
[----:B------:R-:W-:Y:S02]  /*31a0*/  UMOV UR29, 0x40004040 ;  /* 0x40004040001d7882 */ /* 0x000fe40000000000 */
[----:B------:R2:W3:Y:S01]  /*31b0*/  @P0 SYNCS.PHASECHK.TRANS64.TRYWAIT P2, [UR26], R0 ;  /* 0x00000000ff0005a7 */ /* 0x0004e2000804111a */
[----:B------:R-:W-:Y:S01]  /*31c0*/  ULEA UR26, UR17, UR10, 0xa ;  /* 0x0000000a111a7291 */ /* 0x000fe2000f8e50ff */
[----:B------:R-:W-:Y:S01]  /*31d0*/  UMOV UR27, 0x40004040 ;  /* 0x40004040001b7882 */ /* 0x000fe20000000000 */
[----:B------:R-:W-:Y:S02]  /*31e0*/  UMOV UR41, 0x40004040 ;  /* 0x4000404000297882 */ /* 0x000fe40000000000 */
[----:B------:R-:W-:Y:S02]  /*31f0*/  UIADD3 UR38, UPT, UPT, UR26, 0x2, URZ ;  /* 0x000000021a267890 */ /* 0x000fe4000fffe0ff */
[----:B------:R-:W-:Y:S02]  /*3200*/  UIADD3 UR34, UPT, UPT, UR26, 0x4, URZ ;  /* 0x000000041a227890 */ /* 0x000fe4000fffe0ff */
[----:B------:R-:W-:Y:S01]  /*3210*/  UIADD3 UR30, UPT, UPT, UR26, 0x6, URZ ;  /* 0x000000061a1e7890 */ /* 0x000fe2000fffe0ff */
[----:B------:R2:W-:Y:S01]  /*3220*/  UTCQMMA gdesc[UR26], gdesc[UR28], tmem[UR8], tmem[UR24], idesc[UR25], UP4 ;  /* 0x00ff181c1a0075ea */ /* 0x0005e2000a000308 */
[----:B------:R-:W-:Y:S01]  /*3230*/  UPLOP3.LUT UP4, UPT, UPT, UPT, UPT, 0x80, 0x8 ;  /* 0x000000000008789c */ /* 0x000fe20003f8f070 */
[----:B------:R-:W-:Y:S01]  /*3240*/  UMOV UR39, 0x40004040 ;  /* 0x4000404000277882 */ /* 0x000fe20000000000 */
[----:B------:R-:W-:Y:S01]  /*3250*/  UMOV UR37, 0x40004040 ;  /* 0x4000404000257882 */ /* 0x000fe20000000000 */
[----:B------:R2:W-:Y:S01]  /*3260*/  UTCQMMA gdesc[UR38], gdesc[UR40], tmem[UR8], tmem[UR22], idesc[UR23], UPT ;  /* 0x00ff1628260075ea */ /* 0x0005e2000b800308 */
[----:B------:R-:W-:Y:S01]  /*3270*/  UMOV UR35, 0x40004040 ;  /* 0x4000404000237882 */ /* 0x000fe20000000000 */
[----:B------:R-:W-:Y:S01]  /*3280*/  UMOV UR33, 0x40004040 ;  /* 0x4000404000217882 */ /* 0x000fe20000000000 */
[----:B------:R-:W-:Y:S01]  /*3290*/  UMOV UR31, 0x40004040 ;  /* 0x40004040001f7882 */ /* 0x000fe20000000000 */
[----:B------:R2:W-:Y:S01]  /*32a0*/  UTCQMMA gdesc[UR34], gdesc[UR36], tmem[UR8], tmem[UR20], idesc[UR21], UPT ;  /* 0x00ff1424220075ea */ /* 0x0005e2000b800308 */
[----:B------:R2:W-:Y:S01]  /*32b0*/  UTCQMMA gdesc[UR30], gdesc[UR32], tmem[UR8], tmem[UR18], idesc[UR19], UPT ;  /* 0x00ff12201e0075ea */ /* 0x0005e2000b800308 */
[----:B------:R2:W-:Y:S01]  /*32c0*/  UTCBAR [UR6], URZ ;  /* 0x000000ff060073e9 */ /* 0x0005e200080000ff */
[----:B------:R-:W-:Y:S01]  /*32d0*/  UMOV UR17, UR14 ;  /* 0x0000000e00117c82 */ /* 0x000fe20008000000 */
[----:B------:R-:W-:Y:S05]  /*32e0*/  BRA.U UP0, `(.L_x_57) ;  /* 0xfffffffd00507547 */ /* 0x000fea000b83ffff */
.L_x_54:
[----:B------:R-:W-:Y:S01]  /*32f0*/  UIADD3 UR15, UPT, UPT, UR15, 0x1, URZ ;  /* 0x000000010f0f7890 */ /* 0x000fe2000fffe0ff */
[C---:B------:R-:W-:Y:S01]  /*3300*/  ISETP.NE.AND P0, PT, R10.reuse, 0x2, PT ;  /* 0x000000020a00780c */ /* 0x040fe20003f05270 */
[----:B------:R-:W-:Y:S02]  /*3310*/  UIADD3 UR7, UPT, UPT, UR7, 0xa0, URZ ;  /* 0x000000a007077890 */ /* 0x000fe4000fffe0ff */
[----:B------:R-:W-:Y:S01]  /*3320*/  UISETP.NE.AND UP0, UPT, UR15, 0x2, UPT ;  /* 0x000000020f00788c */ /* 0x000fe2000bf05270 */
[----:B-12---:R-:W-:Y:S02]  /*3330*/  SEL R0, RZ, 0x1, P0 ;  /* 0x00000001ff007807 */ /* 0x006fe40000000000 */
[----:B------:R-:W-:Y:S01]  /*3340*/  SEL R10, R10, RZ, P0 ;  /* 0x000000ff0a0a7207 */ /* 0x000fe20000000000 */
[----:B------:R-:W-:Y:S01]  /*3350*/  USEL UR6, URZ, 0x1, UP0 ;  /* 0x00000001ff067887 */ /* 0x000fe20008000000 */
[----:B------:R-:W-:Y:S01]  /*3360*/  LOP3.LUT R9, R9, R0, RZ, 0x3c, !PT ;  /* 0x0000000009097212 */ /* 0x000fe200078e3cff */
[----:B------:R-:W-:Y:S01]  /*3370*/  USEL UR15, UR15, URZ, UP0 ;  /* 0x000000ff0f0f7287 */ /* 0x000fe20008000000 */
[----:B------:R1:W-:Y:S03]  /*3380*/  UTCBAR [UR7], URZ ;  /* 0x000000ff070073e9 */ /* 0x0003e600080000ff */
[----:B------:R-:W-:Y:S01]  /*3390*/  LOP3.LUT R11, R11, UR6, RZ, 0x3c, !PT ;  /* 0x000000060b0b7c12 */ /* 0x000fe2000f8e3cff */
[----:B------:R-:W-:Y:S07]  /*33a0*/  @P1 BRA `(.L_x_58) ;  /* 0xfffffff800a01947 */ /* 0x000fee000383ffff */
[----:B------:R-:W2:Y:S01]  /*33b0*/  S2UR UR4, SR_CgaCtaId ;  /* 0x00000000000479c3 */ /* 0x000ea20000008800 */
[----:B------:R-:W-:Y:S01]  /*33c0*/  ELECT P0, URZ, PT ;  /* 0x0000000000ff782f */ /* 0x000fe20003800000 */
[----:B------:R-:W-:Y:S01]  /*33d0*/  IMAD.MOV.U32 R0, RZ, RZ, 0x1 ;  /* 0x00000001ff007424 */ /* 0x000fe200078e00ff */
[----:B------:R-:W-:Y:S01]  /*33e0*/  UIADD3 UR5, UPT, UPT, UR5, 0xb0, URZ ;  /* 0x000000b005057890 */ /* 0x000fe2000fffe0ff */
[----:B------:R-:W-:Y:S01]  /*33f0*/  SHF.L.U32 R3, R11, 0x1f, RZ ;  /* 0x0000001f0b037819 */ /* 0x000fe200000006ff */
[----:B------:R-:W-:-:S03]  /*3400*/  UMOV UR6, 0x40 ;  /* 0x0000004000067882 */ /* 0x000fc60000000000 */
[----:B------:R-:W-:Y:S01]  /*3410*/  UVIRTCOUNT.DEALLOC.SMPOOL 0x80 ;  /* 0x000000800000784c */ /* 0x000fe20000000000 */
[----:B--2---:R-:W-:Y:S02]  /*3420*/  ULEA UR4, UR4, UR6, 0x18 ;  /* 0x0000000604047291 */ /* 0x004fe4000f8ec0ff */
[----:B------:R-:W-:-:S07]  /*3430*/  ULEA UR6, UR15, UR5, 0x3 ;  /* 0x000000050f067291 */ /* 0x000fce000f8e18ff */
[----:B------:R2:W-:Y:S02]  /*3440*/  @P0 STS.U8 [UR4+0x1c], R0 ;  /* 0x00001c00ff000988 */ /* 0x0005e40008000004 */
[----:B------:R-:W4:Y:S02]  /*3450*/  SYNCS.PHASECHK.TRANS64.TRYWAIT P0, [UR6], R3 ;  /* 0x00000003ff0075a7 */ /* 0x000f240008001106 */
[----:B--2-4-:R-:W-:Y:S05]  /*3460*/  @!P0 BRA `(.L_x_59) ;  /* 0x0000007c00d08947 */ /* 0x014fea0003800000 */
.L_x_143:
[----:B-1----:R-:W-:-:S04]  /*3470*/  UIADD3 UR7, UPT, UPT, UR15, 0x1, URZ ;  /* 0x000000010f077890 */ /* 0x002fc8000fffe0ff */
[----:B------:R-:W-:-:S04]  /*3480*/  UISETP.NE.AND UP0, UPT, UR7, 0x2, UPT ;  /* 0x000000020700788c */ /* 0x000fc8000bf05270 */
[----:B------:R-:W-:Y:S02]  /*3490*/  USEL UR6, URZ, 0x1, UP0 ;  /* 0x00000001ff067887 */ /* 0x000fe40008000000 */
[----:B------:R-:W-:-:S04]  /*34a0*/  USEL UR7, UR7, URZ, UP0 ;  /* 0x000000ff07077287 */ /* 0x000fc80008000000 */
[----:B------:R-:W-:Y:S01]  /*34b0*/  ULEA UR7, UR7, UR5, 0x3 ;  /* 0x0000000507077291 */ /* 0x000fe2000f8e18ff */
[----:B--2---:R-:W-:-:S04]  /*34c0*/  LOP3.LUT R3, R11, UR6, RZ, 0x3c, !PT ;  /* 0x000000060b037c12 */ /* 0x004fc8000f8e3cff */
[----:B------:R-:W-:-:S04]  /*34d0*/  SHF.L.U32 R3, R3, 0x1f, RZ ;  /* 0x0000001f03037819 */ /* 0x000fc800000006ff */
[----:B------:R-:W1:Y:S02]  /*34e0*/  SYNCS.PHASECHK.TRANS64.TRYWAIT P0, [UR7], R3 ;  /* 0x00000003ff0075a7 */ /* 0x000e640008001107 */
[----:B-1----:R-:W-:Y:S05]  /*34f0*/  @!P0 BRA `(.L_x_60) ;  /* 0x0000007c00c48947 */ /* 0x002fea0003800000 */
.L_x_145:
[----:B------:R-:W-:Y:S01]  /*3500*/  NOP ;  /* 0x0000000000007918 */ /* 0x000fe20000000000 */
[----:B-1----:R-:W1:Y:S01]  /*3510*/  LDS R0, [UR4+0x14] ;  /* 0x00001404ff007984 */ /* 0x002e620008000800 */
[----:B------:R-:W-:Y:S01]  /*3520*/  ULOP3.LUT UR6, UR16, 0xffff, URZ, 0xc0, !UPT ;  /* 0x0000ffff10067892 */ /* 0x000fe2000f8ec0ff */
[----:B------:R-:W-:Y:S01]  /*3530*/  UMOV UR8, 0xffff ;  /* 0x0000ffff00087882 */ /* 0x000fe20000000000 */
[----:B------:R-:W-:Y:S02]  /*3540*/  UMOV UR5, 0x1 ;  /* 0x0000000100057882 */ /* 0x000fe40000000000 */
[----:B------:R-:W-:-:S04]  /*3550*/  USHF.R.U32.HI UR6, URZ, 0x5, UR6 ;  /* 0x00000005ff067899 */ /* 0x000fc80008011606 */
[----:B------:R-:W-:Y:S02]  /*3560*/  USHF.L.U32 UR8, UR8, UR6, URZ ;  /* 0x0000000608087299 */ /* 0x000fe400080006ff */
[----:B------:R-:W-:-:S04]  /*3570*/  USHF.L.U32 UR5, UR5, UR6, URZ ;  /* 0x0000000605057299 */ /* 0x000fc800080006ff */
[----:B-1----:R-:W-:-:S04]  /*3580*/  LOP3.LUT R0, R0, UR8, RZ, 0xc0, !PT ;  /* 0x0000000800007c12 */ /* 0x002fc8000f8ec0ff */
[----:B------:R-:W-:-:S13]  /*3590*/  ISETP.NE.AND P0, PT, R0, UR8, PT ;  /* 0x0000000800007c0c */ /* 0x000fda000bf05270 */
[----:B------:R-:W-:Y:S05]  /*35a0*/  @P0 BRA `(.L_x_61) ;  /* 0x0000000000580947 */ /* 0x000fea0003800000 */
[----:B------:R-:W1:Y:S02]  /*35b0*/  LDS R0, [UR4+0x18] ;  /* 0x00001804ff007984 */ /* 0x000e640008000800 */
[----:B-1----:R-:W-:-:S04]  /*35c0*/  LOP3.LUT R0, R0, UR5, RZ, 0xc0, !PT ;  /* 0x0000000500007c12 */ /* 0x002fc8000f8ec0ff */
[----:B------:R-:W-:-:S13]  /*35d0*/  ISETP.NE.AND P0, PT, R0, UR5, PT ;  /* 0x0000000500007c0c */ /* 0x000fda000bf05270 */
[----:B------:R-:W-:Y:S05]  /*35e0*/  @P0 BRA `(.L_x_62) ;  /* 0x00000000003c0947 */ /* 0x000fea0003800000 */
[----:B------:R-:W1:Y:S01]  /*35f0*/  S2R R2, SR_LANEID ;  /* 0x0000000000027919 */ /* 0x000e620000000000 */
[----:B------:R-:W-:Y:S01]  /*3600*/  ULOP3.LUT UR8, URZ, UR8, URZ, 0x33, !UPT ;  /* 0x00000008ff087292 */ /* 0x000fe2000f8e33ff */
[----:B------:R-:W-:Y:S01]  /*3610*/  LOP3.LUT R4, RZ, UR5, RZ, 0x33, !PT ;  /* 0x00000005ff047c12 */ /* 0x000fe2000f8e33ff */
[----:B------:R-:W-:Y:S02]  /*3620*/  VOTEU.ANY UR7, UPT, PT ;  /* 0x0000000000077886 */ /* 0x000fe400038e0100 */
[----:B------:R-:W-:Y:S01]  /*3630*/  UFLO.U32 UR7, UR7 ;  /* 0x00000007000772bd */ /* 0x000fe200080e0000 */
[----:B------:R-:W2:Y:S01]  /*3640*/  REDUX UR5, R4 ;  /* 0x00000000040573c4 */ /* 0x000ea20000000000 */
[----:B------:R-:W-:-:S06]  /*3650*/  IMAD.U32 R0, RZ, RZ, UR8 ;  /* 0x00000008ff007e24 */ /* 0x000fcc000f8e00ff */
[----:B------:R4:W-:Y:S01]  /*3660*/  UTCATOMSWS.AND URZ, UR8 ;  /* 0x0000000800ff79e3 */ /* 0x0009e20008000000 */
[----:B------:R-:W3:Y:S01]  /*3670*/  REDUX UR6, R0 ;  /* 0x00000000000673c4 */ /* 0x000ee20000000000 */
[----:B-1----:R-:W-:Y:S01]  /*3680*/  ISETP.EQ.U32.AND P0, PT, R2, UR7, PT ;  /* 0x0000000702007c0c */ /* 0x002fe2000bf02070 */
[----:B--2---:R-:W-:Y:S01]  /*3690*/  IMAD.U32 R2, RZ, RZ, UR5 ;  /* 0x00000005ff027e24 */ /* 0x004fe2000f8e00ff */
[----:B---3--:R-:W-:-:S11]  /*36a0*/  MOV R3, UR6 ;  /* 0x0000000600037c02 */ /* 0x008fd60008000f00 */
[----:B------:R4:W-:Y:S04]  /*36b0*/  @P0 ATOMS.AND RZ, [UR4+0x14], R3 ;  /* 0x00001403ffff098c */ /* 0x0009e8000a800004 */
[----:B------:R4:W-:Y:S01]  /*36c0*/  @P0 ATOMS.AND RZ, [UR4+0x18], R2 ;  /* 0x00001802ffff098c */ /* 0x0009e2000a800004 */
[----:B------:R-:W-:Y:S05]  /*36d0*/  BRA `(.L_x_63) ;  /* 0x0000000000147947 */ /* 0x000fea0003800000 */
.L_x_62:
[----:B------:R-:W-:Y:S02]  /*36e0*/  MOV R2, 0x3700 ;  /* 0x0000370000027802 */ /* 0x000fe40000000f00 */
[----:B---3-5:R-:W-:Y:S05]  /*36f0*/  CALL.REL.NOINC `($__internal_0_$__cuda_sm10x_tcgen05_guardrail_trap_col_being_dealloced_not_returned_by_alloc) ;  /* 0x0000008000a87944 */ /* 0x028fea0003c00000 */
[----:B------:R-:W-:Y:S05]  /*3700*/  BRA `(.L_x_63) ;  /* 0x0000000000087947 */ /* 0x000fea0003800000 */
.L_x_61:
[----:B------:R-:W-:Y:S02]  /*3710*/  MOV R2, 0x3730 ;  /* 0x0000373000027802 */ /* 0x000fe40000000f00 */
[----:B---3-5:R-:W-:Y:S05]  /*3720*/  CALL.REL.NOINC `($__internal_2_$__cuda_sm10x_tcgen05_guardrail_trap_unallocated_columns_being_dealloced) ;  /* 0x0000008000b47944 */ /* 0x028fea0003c00000 */
.L_x_63:
[----:B------:R-:W-:Y:S01]  /*3730*/  NOP ;  /* 0x0000000000007918 */ /* 0x000fe20000000000 */
[----:B----4-:R-:W-:Y:S05]  /*3740*/  EXIT ;  /* 0x000000000000794d */ /* 0x010fea0003800000 */
.L_x_47:
[----:B------:R-:W-:-:S09]  /*3750*/  UISETP.NE.OR UP2, UPT, UR8, 0x3, !UP2 ;  /* 0x000000030800788c */ /* 0x000fd2000d745670 */
[----:B------:R-:W-:Y:S05]  /*3760*/  BRA.U UP2, `(.L_x_64) ;  /* 0x0000001102147547 */ /* 0x000fea000b800000 */
[----:B------:R-:W1:Y:S01]  /*3770*/  LDC R0, c[0x0][0xb30] ;  /* 0x0002cc00ff007b82 */ /* 0x000e620000000800 */
[----:B------:R-:W2:Y:S01]  /*3780*/  LDCU.64 UR8, c[0x0][0x888] ;  /* 0x00011100ff0877ac */ /* 0x000ea20008000a00 */
[----:B------:R-:W-:Y:S02]  /*3790*/  HFMA2 R29, -RZ, RZ, 0, 0 ;  /* 0x00000000ff1d7431 */ /* 0x000fe400000001ff */
[----:B------:R-:W-:Y:S01]  /*37a0*/  IMAD.MOV.U32 R31, RZ, RZ, 0x1 ;  /* 0x00000001ff1f7424 */ /* 0x000fe200078e00ff */
[----:B------:R-:W-:Y:S01]  /*37b0*/  MOV R23, 0x2000 ;  /* 0x0000200000177802 */ /* 0x000fe20000000f00 */
[----:B------:R-:W4:Y:S01]  /*37c0*/  LDCU.64 UR4, c[0x0][0x890] ;  /* 0x00011200ff0477ac */ /* 0x000f220008000a00 */
[----:B------:R-:W-:Y:S01]  /*37d0*/  IMAD.MOV.U32 R30, RZ, RZ, RZ ;  /* 0x000000ffff1e7224 */ /* 0x000fe200078e00ff */
[----:B------:R-:W3:Y:S01]  /*37e0*/  LDC R19, c[0x0][0x370] ;  /* 0x0000dc00ff137b82 */ /* 0x000ee20000000800 */
[----:B------:R-:W-:Y:S01]  /*37f0*/  UMOV UR7, 0x400 ;  /* 0x0000040000077882 */ /* 0x000fe20000000000 */
[----:B------:R-:W-:-:S02]  /*3800*/  UPLOP3.LUT UP1, UPT, UPT, UPT, UPT, 0x40, 0x4 ;  /* 0x000000000004789c */ /* 0x000fc40003f2e870 */
[----:B------:R-:W-:-:S04]  /*3810*/  ULEA UR7, UR37, UR7, 0x18 ;  /* 0x0000000725077291 */ /* 0x000fc8000f8ec0ff */
[----:B------:R-:W3:Y:S01]  /*3820*/  LDC R2, c[0x0][0xb0c] ;  /* 0x0002c300ff027b82 */ /* 0x000ee20000000800 */
[----:B------:R-:W-:Y:S02]  /*3830*/  UIADD3 UR13, UPT, UPT, UR7, 0x48, URZ ;  /* 0x00000048070d7890 */ /* 0x000fe4000fffe0ff */
[----:B--2---:R-:W-:Y:S02]  /*3840*/  UISETP.NE.U32.AND UP2, UPT, UR8, URZ, UPT ;  /* 0x000000ff0800728c */ /* 0x004fe4000bf45070 */
[----:B------:R-:W-:Y:S02]  /*3850*/  UIADD3 UR33, UPT, UPT, UR7, 0x30, URZ ;  /* 0x0000003007217890 */ /* 0x000fe4000fffe0ff */
[----:B----4-:R-:W-:Y:S01]  /*3860*/  UISETP.NE.U32.AND UP3, UPT, UR4, URZ, UPT ;  /* 0x000000ff0400728c */ /* 0x010fe2000bf65070 */
[----:B------:R-:W2:Y:S01]  /*3870*/  LDC R18, c[0x0][0xb20] ;  /* 0x0002c800ff127b82 */ /* 0x000ea20000000800 */
[----:B-1----:R-:W-:Y:S01]  /*3880*/  ISETP.NE.AND P1, PT, R0, 0x1, PT ;  /* 0x000000010000780c */ /* 0x002fe20003f25270 */
[----:B------:R-:W-:-:S02]  /*3890*/  UISETP.NE.AND.EX UP2, UPT, UR9, URZ, UPT, UP2 ;  /* 0x000000ff0900728c */ /* 0x000fc4000bf45320 */
[----:B------:R-:W-:Y:S02]  /*38a0*/  UIADD3 UR25, UPT, UPT, UR7, 0x38, URZ ;  /* 0x0000003807197890 */ /* 0x000fe4000fffe0ff */
[----:B------:R-:W-:Y:S02]  /*38b0*/  UIADD3 UR17, UPT, UPT, UR7, 0x40, URZ ;  /* 0x0000004007117890 */ /* 0x000fe4000fffe0ff */
[----:B------:R-:W1:Y:S01]  /*38c0*/  LDC.64 R32, c[0x0][0x348] ;  /* 0x0000d200ff207b82 */ /* 0x000e620000000a00 */
[----:B------:R-:W-:Y:S02]  /*38d0*/  UPRMT UR13, UR37, 0x654, UR13 ;  /* 0x00000654250d7896 */ /* 0x000fe4000800000d */
[----:B------:R-:W-:-:S05]  /*38e0*/  UISETP.NE.AND.EX UP3, UPT, UR5, URZ, UPT, UP3 ;  /* 0x000000ff0500728c */ /* 0x000fca000bf65330 */
[----:B------:R-:W4:Y:S08]  /*38f0*/  LDC.64 R16, c[0x0][0xb10] ;  /* 0x0002c400ff107b82 */ /* 0x000f300000000a00 */
[----:B------:R-:W1:Y:S08]  /*3900*/  LDC.64 R6, c[0x0][0xb18] ;  /* 0x0002c600ff067b82 */ /* 0x000e700000000a00 */
[----:B------:R-:W1:Y:S08]  /*3910*/  LDC.64 R4, c[0x0][0xb28] ;  /* 0x0002ca00ff047b82 */ /* 0x000e700000000a00 */
[----:B--23--:R-:W1:Y:S02]  /*3920*/  LDC R22, c[0x0][0x374] ;  /* 0x0000dd00ff167b82 */ /* 0x00ce640000000800 */
.L_x_75:
[C---:B------:R-:W-:Y:S02]  /*3930*/  LEA R0, R30.reuse, UR7, 0x3 ;  /* 0x000000071e007c11 */ /* 0x040fe4000f8e18ff */
[----:B------:R-:W-:Y:S02]  /*3940*/  SHF.L.U32 R3, R29, 0x1f, RZ ;  /* 0x0000001f1d037819 */ /* 0x000fe400000006ff */
[----:B------:R-:W-:Y:S02]  /*3950*/  LEA R24, R30, UR7, 0x4 ;  /* 0x000000071e187c11 */ /* 0x000fe4000f8e20ff */
[----:B--2---:R-:W2:Y:S02]  /*3960*/  SYNCS.PHASECHK.TRANS64.TRYWAIT P0, [R0+URZ+0x80], R3 ;  /* 0x00008003000075a7 */ /* 0x004ea400080011ff */
[----:B--2---:R-:W-:Y:S05]  /*3970*/  @!P0 BRA `(.L_x_65) ;  /* 0x0000007800bc8947 */ /* 0x004fea0003800000 */
.L_x_146:
[----:B------:R-:W-:Y:S01]  /*3980*/  ISETP.GE.AND P0, PT, R72, 0x1, PT ;  /* 0x000000014800780c */ /* 0x000fe20003f06270 */
[----:B------:R-:W3:Y:S01]  /*3990*/  LDS.128 R24, [R24+0xf0] ;  /* 0x0000f00018187984 */ /* 0x000ee20000000c00 */
[----:B--2---:R-:W-:Y:S01]  /*39a0*/  VIADD R0, R0, 0x90 ;  /* 0x0000009000007836 */ /* 0x004fe20000000000 */
[----:B------:R-:W-:Y:S01]  /*39b0*/  @!PT LDS RZ, [RZ] ;  /* 0x00000000fffff984 */ /* 0x000fe20000000800 */
[----:B------:R-:W-:Y:S01]  /*39c0*/  @!PT LDS RZ, [RZ] ;  /* 0x00000000fffff984 */ /* 0x000fe20000000800 */
[----:B------:R-:W-:Y:S01]  /*39d0*/  @!PT LDS RZ, [RZ] ;  /* 0x00000000fffff984 */ /* 0x000fe20000000800 */
[----:B------:R-:W-:Y:S01]  /*39e0*/  @!PT LDS RZ, [RZ] ;  /* 0x00000000fffff984 */ /* 0x000fe20000000800 */
[----:B------:R2:W-:Y:S06]  /*39f0*/  MEMBAR.ALL.CTA ;  /* 0x0000000000007992 */ /* 0x0005ec0000008000 */
[----:B--2---:R-:W2:Y:S01]  /*3a00*/  FENCE.VIEW.ASYNC.S ;  /* 0x00000000000073c6 */ /* 0x004ea20000000000 */
[----:B------:R-:W-:Y:S04]  /*3a10*/  PRMT R0, RZ, 0x654, R0 ;  /* 0x00000654ff007816 */ /* 0x000fe80000000000 */
[----:B--2---:R2:W-:Y:S01]  /*3a20*/  SYNCS.ARRIVE.TRANS64.RED.A1T0 RZ, [R0+URZ], RZ ;  /* 0x000000ff00ff79a7 */ /* 0x0045e200081004ff */
[----:B---3--:R-:W-:Y:S11]  /*3a30*/  LOP3.LUT P3, RZ, R26, 0x1, RZ, 0xc0, !PT ;  /* 0x000000011aff7812 */ /* 0x008ff6000786c0ff */
[----:B------:R-:W-:Y:S02]  /*3a40*/  @!UPT UIADD3 URZ, UPT, UPT, URZ, URZ, URZ ;  /* 0x000000fffffff290 */ /* 0x000fe4000fffe0ff */
[----:B------:R-:W-:Y:S02]  /*3a50*/  @P3 MOV R13, R24 ;  /* 0x00000018000d3202 */ /* 0x000fe40000000f00 */
[----:B------:R-:W-:Y:S01]  /*3a60*/  @P3 LOP3.LUT R8, R25, 0xffff, RZ, 0xc0, !PT ;  /* 0x0000ffff19083812 */ /* 0x000fe200078ec0ff */
[----:B--2---:R-:W-:Y:S06]  /*3a70*/  @!P0 BRA `(.L_x_66) ;  /* 0x0000000000a48947 */ /* 0x004fec0003800000 */
[----:B-1----:R-:W-:Y:S01]  /*3a80*/  IMAD.HI.U32 R35, R22, R7, RZ ;  /* 0x0000000716237227 */ /* 0x002fe200078e00ff */
[----:B------:R-:W-:Y:S02]  /*3a90*/  ISETP.NE.AND P0, PT, R6, 0x1, PT ;  /* 0x000000010600780c */ /* 0x000fe40003f05270 */
[----:B------:R-:W-:Y:S01]  /*3aa0*/  ISETP.NE.AND P2, PT, R72, 0x1, PT ;  /* 0x000000014800780c */ /* 0x000fe20003f45270 */
[----:B----4-:R-:W-:Y:S01]  /*3ab0*/  IMAD.HI.U32 R34, R19, R16, RZ ;  /* 0x0000001013227227 */ /* 0x010fe200078e00ff */
[----:B------:R-:W-:Y:S02]  /*3ac0*/  SHF.R.U32.HI R35, RZ, R18, R35 ;  /* 0x00000012ff237219 */ /* 0x000fe40000011623 */
[----:B------:R-:W-:Y:S01]  /*3ad0*/  ISETP.NE.AND P4, PT, R2, 0x1, PT ;  /* 0x000000010200780c */ /* 0x000fe20003f85270 */
[----:B------:R-:W-:Y:S01]  /*3ae0*/  IMAD.HI.U32 R36, R13, R16, RZ ;  /* 0x000000100d247227 */ /* 0x000fe200078e00ff */
[----:B------:R-:W-:Y:S02]  /*3af0*/  SHF.R.U32.HI R34, RZ, R17, R34 ;  /* 0x00000011ff227219 */ /* 0x000fe40000011622 */
[----:B------:R-:W-:Y:S01]  /*3b00*/  SEL R3, R22, R35, !P0 ;  /* 0x0000002316037207 */ /* 0x000fe20004000000 */
[C---:B------:R-:W-:Y:S01]  /*3b10*/  IMAD.HI.U32 R35, R8.reuse, R7, RZ ;  /* 0x0000000708237227 */ /* 0x040fe200078e00ff */
[----:B------:R-:W-:Y:S02]  /*3b20*/  SEL R11, R19, R34, !P4 ;  /* 0x00000022130b7207 */ /* 0x000fe40006000000 */
[----:B------:R-:W-:Y:S01]  /*3b30*/  SHF.R.U32.HI R36, RZ, R17, R36 ;  /* 0x00000011ff247219 */ /* 0x000fe20000011624 */
[----:B------:R-:W-:Y:S01]  /*3b40*/  IMAD.HI.U32 R38, R3, R4, RZ ;  /* 0x0000000403267227 */ /* 0x000fe200078e00ff */
[----:B------:R-:W-:Y:S03]  /*3b50*/  SHF.R.U32.HI R35, RZ, R18, R35 ;  /* 0x00000012ff237219 */ /* 0x000fe60000011623 */
[----:B------:R-:W-:Y:S01]  /*3b60*/  IMAD.HI.U32 R34, R11, R4, RZ ;  /* 0x000000040b227227 */ /* 0x000fe200078e00ff */
[----:B------:R-:W-:Y:S02]  /*3b70*/  @P2 SHF.R.U32.HI R3, RZ, R5, R38 ;  /* 0x00000005ff032219 */ /* 0x000fe40000011626 */
[----:B------:R-:W-:Y:S02]  /*3b80*/  SEL R9, R8, R35, !P0 ;  /* 0x0000002308097207 */ /* 0x000fe40004000000 */
[----:B------:R-:W-:Y:S01]  /*3b90*/  @P2 SHF.R.U32.HI R11, RZ, R5, R34 ;  /* 0x00000005ff0b2219 */ /* 0x000fe20000011622 */
[C---:B------:R-:W-:Y:S01]  /*3ba0*/  IMAD R10, R72.reuse, R3, RZ ;  /* 0x00000003480a7224 */ /* 0x040fe200078e02ff */
[----:B------:R-:W-:Y:S01]  /*3bb0*/  SEL R3, R13, R36, !P4 ;  /* 0x000000240d037207 */ /* 0x000fe20006000000 */
[C---:B------:R-:W-:Y:S03]  /*3bc0*/  IMAD.HI.U32 R14, R9.reuse, R4, RZ ;  /* 0x00000004090e7227 */ /* 0x040fe600078e00ff */
[----:B------:R-:W-:Y:S01]  /*3bd0*/  ISETP.GE.AND P0, PT, R9, R10, PT ;  /* 0x0000000a0900720c */ /* 0x000fe20003f06270 */
[C---:B------:R-:W-:Y:S01]  /*3be0*/  IMAD R12, R72.reuse, R11, RZ ;  /* 0x0000000b480c7224 */ /* 0x040fe200078e02ff */
[-C--:B------:R-:W-:Y:S04]  /*3bf0*/  SHF.R.U32.HI R14, RZ, R5.reuse, R14 ;  /* 0x00000005ff0e7219 */ /* 0x080fe8000001160e */
[----:B------:R-:W-:Y:S02]  /*3c00*/  ISETP.GE.OR P0, PT, R3, R12, P0 ;  /* 0x0000000c0300720c */ /* 0x000fe40000706670 */
[----:B------:R-:W-:Y:S05]  /*3c10*/  SEL R15, R9, R14, !P2 ;  /* 0x0000000e090f7207 */ /* 0x000fea0005000000 */
[----:B------:R-:W-:Y:S04]  /*3c20*/  IMAD.MOV R14, RZ, RZ, -R15 ;  /* 0x000000ffff0e7224 */ /* 0x000fe800078e0a0f */
[----:B------:R-:W-:Y:S02]  /*3c30*/  IMAD R14, R72, R14, R9 ;  /* 0x0000000e480e7224 */ /* 0x000fe400078e0209 */
[C---:B------:R-:W-:Y:S05]  /*3c40*/  @!P0 IMAD.HI.U32 R10, R3.reuse, R4, RZ ;  /* 0x00000004030a8227 */ /* 0x040fea00078e00ff */
[----:B------:R-:W-:Y:S04]  /*3c50*/  @!P0 SHF.R.U32.HI R10, RZ, R5, R10 ;  /* 0x00000005ff0a8219 */ /* 0x000fe8000001160a */
[----:B------:R-:W-:Y:S01]  /*3c60*/  @!P0 SEL R0, R3, R10, !P2 ;  /* 0x0000000a03008207 */ /* 0x000fe20005000000 */
[----:B------:R-:W-:Y:S03]  /*3c70*/  IMAD.MOV R10, RZ, RZ, -R3 ;  /* 0x000000ffff0a7224 */ /* 0x000fe600078e0a03 */
[----:B------:R-:W-:Y:S01]  /*3c80*/  @!P0 IADD3 R15, PT, PT, R15, -R0, RZ ;  /* 0x800000000f0f8210 */ /* 0x000fe20007ffe0ff */
[----:B------:R-:W-:Y:S01]  /*3c90*/  @!P0 IMAD R0, R11, R14, R0 ;  /* 0x0000000e0b008224 */ /* 0x000fe200078e0200 */
[----:B------:R-:W-:Y:S01]  /*3ca0*/  IADD3 R11, PT, PT, -R9, RZ, RZ ;  /* 0x000000ff090b7210 */ /* 0x000fe20007ffe1ff */
[----:B------:R-:W-:Y:S02]  /*3cb0*/  IMAD R13, R2, R10, R13 ;  /* 0x0000000a020d7224 */ /* 0x000fe400078e020d */
[----:B------:R-:W-:Y:S02]  /*3cc0*/  @!P0 IMAD R9, R15, R72, R3 ;  /* 0x000000480f098224 */ /* 0x000fe400078e0203 */
[----:B------:R-:W-:Y:S02]  /*3cd0*/  @!P0 IMAD.MOV.U32 R3, RZ, RZ, R0 ;  /* 0x000000ffff038224 */ /* 0x000fe400078e0000 */
[----:B------:R-:W-:Y:S02]  /*3ce0*/  IMAD R8, R6, R11, R8 ;  /* 0x0000000b06087224 */ /* 0x000fe400078e0208 */
[----:B------:R-:W-:Y:S02]  /*3cf0*/  IMAD R13, R3, R2, R13 ;  /* 0x00000002030d7224 */ /* 0x000fe400078e020d */
[----:B------:R-:W-:Y:S02]  /*3d00*/  IMAD R8, R9, R6, R8 ;  /* 0x0000000609087224 */ /* 0x000fe400078e0208 */
.L_x_66:
[----:B------:R-:W-:Y:S05]  /*3d10*/  BRA.U UP1, `(.L_x_67) ;  /* 0x0000000101107547 */ /* 0x000fea000b800000 */
[----:B------:R-:W-:Y:S04]  /*3d20*/  MOV R0, UR6 ;  /* 0x0000000600007c02 */ /* 0x000fe80008000f00 */
[----:B------:R-:W-:Y:S04]  /*3d30*/  SHF.L.U32 R3, R0, 0x1f, RZ ;  /* 0x0000001f00037819 */ /* 0x000fe800000006ff */
[----:B------:R-:W2:Y:S02]  /*3d40*/  SYNCS.PHASECHK.TRANS64.TRYWAIT P0, [UR7+0x78], R3 ;  /* 0x00007803ff0075a7 */ /* 0x000ea40008001107 */
[----:B--2---:R-:W-:Y:S05]  /*3d50*/  @!P0 BRA `(.L_x_68) ;  /* 0x0000007400d88947 */ /* 0x004fea0003800000 */
.L_x_67:
[----:B------:R-:W-:Y:S02]  /*3d60*/  R2UR UR35, R21 ;  /* 0x00000000152372ca */ /* 0x000fe400000e0000 */
[----:B------:R-:W-:Y:S02]  /*3d70*/  R2UR UR34, R20 ;  /* 0x00000000142272ca */ /* 0x000fe400000e0000 */
[----:B------:R-:W-:Y:S02]  /*3d80*/  ISETP.NE.U32.AND P2, PT, RZ, UR4, PT ;  /* 0x00000004ff007c0c */ /* 0x000fe4000bf45070 */
[----:B------:R-:W-:Y:S02]  /*3d90*/  SHF.L.U32 R12, R31, 0x1f, RZ ;  /* 0x0000001f1f0c7819 */ /* 0x000fe400000006ff */
[----:B------:R-:W-:Y:S05]  /*3da0*/  ISETP.NE.AND.EX P2, PT, RZ, UR5, PT, P2 ;  /* 0x00000005ff007c0c */ /* 0x000fea000bf45320 */
[----:B------:R-:W-:Y:S02]  /*3db0*/  USHF.L.U32 UR35, UR35, 0x7, URZ ;  /* 0x0000000723237899 */ /* 0x000fe400080006ff */
[----:B------:R-:W-:Y:S01]  /*3dc0*/  USHF.L.U32 UR34, UR34, 0x8, URZ ;  /* 0x0000000822227899 */ /* 0x000fe200080006ff */
[----:B------:R-:W-:Y:S11]  /*3dd0*/  BRA.U !UP3, `(.L_x_69) ;  /* 0x000000010b347547 */ /* 0x000ff6000b800000 */
[----:B------:R-:W-:Y:S01]  /*3de0*/  UPLOP3.LUT UP0, UPT, UPT, UPT, UP2, 0x80, 0x8 ;  /* 0x000000000008789c */ /* 0x000fe20003f0f020 */
[----:B--2---:R-:W-:Y:S02]  /*3df0*/  HFMA2 R0, -RZ, RZ, 0, 5.9604644775390625e-08 ;  /* 0x00000001ff007431 */ /* 0x004fe400000001ff */
[----:B------:R-:W-:Y:S03]  /*3e00*/  IMAD.MOV.U32 R171, RZ, RZ, 0x1 ;  /* 0x00000001ffab7424 */ /* 0x000fe600078e00ff */
[----:B------:R-:W-:Y:S05]  /*3e10*/  PLOP3.LUT P0, PT, PT, PT, UP0, 0x80, 0x8 ;  /* 0x000000000008781c */ /* 0x000fea0003f0f008 */
[----:B------:R-:W2:Y:S01]  /*3e20*/  @UP0 LDCU.64 UR10, c[0x0][0x888] ;  /* 0x00011100ff0a07ac */ /* 0x000ea20008000a00 */
[----:B------:R-:W-:Y:S07]  /*3e30*/  @UP0 UIMAD UR8, UR36, UR4, URZ ;  /* 0x00000004240802a4 */ /* 0x000fee000f8e02ff */
[----:B------:R-:W-:Y:S01]  /*3e40*/  @!P0 PRMT R171, R0, 0x7610, R171 ;  /* 0x0000761000ab8816 */ /* 0x000fe200000000ab */
[----:B--2---:R-:W-:Y:S03]  /*3e50*/  @UP0 UIMAD.WIDE UR10, UR8, 0x4, UR10 ;  /* 0x00000004080a08a5 */ /* 0x004fe6000f8e020a */
[----:B------:R-:W2:Y:S03]  /*3e60*/  @!UP0 LDCU UR8, c[0x0][0x880] ;  /* 0x00011000ff0887ac */ /* 0x000ea60008000800 */
[----:B------:R-:W-:Y:S01]  /*3e70*/  IMAD.U32 R10, RZ, RZ, UR10 ;  /* 0x0000000aff0a7e24 */ /* 0x000fe2000f8e00ff */
[----:B------:R-:W-:Y:S05]  /*3e80*/  MOV R11, UR11 ;  /* 0x0000000b000b7c02 */ /* 0x000fea0008000f00 */
[----:B-----5:R3:W5:Y:S02]  /*3e90*/  @P0 LDG.E R81, desc[UR46][R10.64] ;  /* 0x0000002e0a510981 */ /* 0x020764000c1e1900 */
[----:B--23--:R-:W-:Y:S07]  /*3ea0*/  @!P0 IMAD.U32 R81, RZ, RZ, UR8 ;  /* 0x00000008ff518e24 */ /* 0x00cfee000f8e00ff */
.L_x_69:
[----:B-----5:R-:W-:Y:S01]  /*3eb0*/  @!P2 FSETP.EQ.AND P0, PT, R81, RZ, PT ;  /* 0x000000ff5100a20b */ /* 0x020fe20003f02000 */
[----:B------:R-:W-:Y:S01]  /*3ec0*/  @!UPT UIADD3 URZ, UPT, UPT, URZ, URZ, URZ ;  /* 0x000000fffffff290 */ /* 0x000fe2000fffe0ff */
[----:B------:R-:W-:Y:S11]  /*3ed0*/  @!P2 BRA `(.L_x_70) ;  /* 0x000000000014a947 */ /* 0x000ff60003800000 */
[----:B------:R-:W-:Y:S02]  /*3ee0*/  LOP3.LUT P2, RZ, R171, 0xff, RZ, 0xc0, !PT ;  /* 0x000000ffabff7812 */ /* 0x000fe4000784c0ff */
[----:B------:R-:W-:Y:S04]  /*3ef0*/  PLOP3.LUT P0, PT, PT, PT, UP0, 0x80, 0x8 ;  /* 0x000000000008781c */ /* 0x000fe80003f0f008 */
[----:B------:R-:W-:Y:S07]  /*3f00*/  PLOP3.LUT P0, PT, P0, PT, PT, 0x8, 0x80 ;  /* 0x000000000080781c */ /* 0x000fee000070e170 */
[----:B------:R-:W-:Y:S11]  /*3f10*/  @P2 FSETP.EQ.AND P0, PT, R81, RZ, PT ;  /* 0x000000ff5100220b */ /* 0x000ff60003f02000 */
[----:B------:R-:W-:Y:S02]  /*3f20*/  @!UPT UIADD3 URZ, UPT, UPT, URZ, URZ, URZ ;  /* 0x000000fffffff290 */ /* 0x000fe4000fffe0ff */
.L_x_70:
[----:B------:R-:W3:Y:S01]  /*3f30*/  SYNCS.PHASECHK.TRANS64.TRYWAIT P2, [UR7+0x50], R12 ;  /* 0x0000500cff0075a7 */ /* 0x000ee20008041107 */
[----:B------:R-:W-:Y:S04]  /*3f40*/  ELECT P4, URZ, PT ;  /* 0x0000000000ff782f */ /* 0x000fe80003880000 */
[----:B------:R-:W-:Y:S11]  /*3f50*/  PLOP3.LUT P4, PT, P0, P4, PT, 0xf2, 0x2f ;  /* 0x00000000002f781c */ /* 0x000ff60000789e72 */
[----:B------:R-:W-:Y:S02]  /*3f60*/  @!UPT UIADD3 URZ, UPT, UPT, URZ, URZ, URZ ;  /* 0x000000fffffff290 */ /* 0x000fe4000fffe0ff */
[----:B-1----:R-:W-:Y:S05]  /*3f70*/  @!P4 IADD3 R9, P0, PT, R32, 0x580, RZ ;  /* 0x000005802009c810 */ /* 0x002fea0007f1e0ff */
[----:B--2---:R-:W-:Y:S01]  /*3f80*/  @!P4 IMAD.X R0, RZ, RZ, R33, P0 ;  /* 0x000000ffff00c224 */ /* 0x004fe200000e0621 */
[----:B---3--:R-:W-:Y:S07]  /*3f90*/  @!P2 BRA `(.L_x_71) ;  /* 0x000000740060a947 */ /* 0x008fee0003800000 */
.L_x_149:
[----:B------:R-:W-:Y:S01]  /*3fa0*/  @!P4 R2UR UR8, R0 ;  /* 0x000000000008c2ca */ /* 0x000fe200000e0000 */
[----:B------:R-:W-:Y:S01]  /*3fb0*/  VOTEU.ALL UP1, P4 ;  /* 0x0000000000ff7886 */ /* 0x000fe20002020000 */
[----:B------:R-:W-:Y:S01]  /*3fc0*/  @!P4 R2UR UR9, R9 ;  /* 0x000000000909c2ca */ /* 0x000fe200000e0000 */
[----:B------:R-:W-:Y:S01]  /*3fd0*/  @!P4 IMAD.MOV.U32 R0, RZ, RZ, 0x2000 ;  /* 0x00002000ff00c424 */ /* 0x000fe200078e00ff */
[----:B------:R-:W-:Y:S01]  /*3fe0*/  UMOV UR10, 0x0 ;  /* 0x00000000000a7882 */ /* 0x000fe20000000000 */
[----:B------:R-:W-:Y:S01]  /*3ff0*/  UMOV UR11, 0x10000000 ;  /* 0x10000000000b7882 */ /* 0x000fe20000000000 */
[----:B------:R-:W-:Y:S01]  /*4000*/  @!UP1 UIADD3 UR32, UPT, UPT, UR7, 0x200, URZ ;  /* 0x0000020007209890 */ /* 0x000fe2000fffe0ff */
[----:B------:R-:W-:Y:S01]  /*4010*/  @!P4 IADD3 R9, P0, PT, R32, 0x580, RZ ;  /* 0x000005802009c810 */ /* 0x000fe20007f1e0ff */
[----:B------:R-:W-:Y:S05]  /*4020*/  VOTEU.ALL UP1, P4 ;  /* 0x0000000000ff7886 */ /* 0x000fea0002020000 */
[----:B------:R-:W-:Y:S01]  /*4030*/  IMAD.U32 R11, RZ, RZ, UR8 ;  /* 0x00000008ff0b7e24 */ /* 0x000fe2000f8e00ff */
[----:B------:R-:W-:Y:S01]  /*4040*/  UPRMT UR8, UR37, 0x654, UR33 ;  /* 0x0000065425087896 */ /* 0x000fe20008000021 */
[----:B------:R-:W-:Y:S03]  /*4050*/  IMAD.U32 R10, RZ, RZ, UR9 ;  /* 0x00000009ff0a7e24 */ /* 0x000fe6000f8e00ff */
[----:B------:R-:W-:Y:S02]  /*4060*/  @!P4 R2UR UR15, R11 ;  /* 0x000000000b0fc2ca */ /* 0x000fe400000e0000 */
[----:B------:R-:W-:Y:S11]  /*4070*/  @!P4 R2UR UR14, R10 ;  /* 0x000000000a0ec2ca */ /* 0x000ff600000e0000 */
[----:B------:R-:W-:Y:S02]  /*4080*/  @!UPT UIADD3 URZ, UPT, UPT, URZ, URZ, URZ ;  /* 0x000000fffffff290 */ /* 0x000fe4000fffe0ff */
[----:B------:R2:W-:Y:S01]  /*4090*/  @!UP1 UTMALDG.3D [UR32], [UR14], desc[UR10] ;  /* 0x00000a200e0095b4 */ /* 0x0005e20008011000 */
[----:B------:R3:W-:Y:S01]  /*40a0*/  @!P4 SYNCS.ARRIVE.TRANS64.RED.A0TR RZ, [UR7+0x30], R0 ;  /* 0x00003000ffffc9a7 */ /* 0x0007e20008300407 */
[----:B------:R-:W-:Y:S01]  /*40b0*/  SYNCS.ARRIVE.TRANS64.RED.A1T0 RZ, [UR8], RZ ;  /* 0x000000ffffff79a7 */ /* 0x000fe20008100408 */
[----:B---3--:R-:W-:Y:S01]  /*40c0*/  @!P4 IMAD.X R0, RZ, RZ, R33, P0 ;  /* 0x000000ffff00c224 */ /* 0x008fe200000e0621 */
[----:B------:R-:W3:Y:S02]  /*40d0*/  SYNCS.PHASECHK.TRANS64.TRYWAIT P2, [UR7+0x58], R12 ;  /* 0x0000580cff0075a7 */ /* 0x000ee40008041107 */
[----:B--23--:R-:W-:Y:S05]  /*40e0*/  @!P2 BRA `(.L_x_72) ;  /* 0x000000740024a947 */ /* 0x00cfea0003800000 */
.L_x_151:
        /* <DEDUP_REMOVED lines=8> */
[----:B------:R-:W-:Y:S01]  /*4170*/  @!UP1 UIADD3 UR24, UPT, UPT, UR7, 0x2200, URZ ;  /* 0x0000220007189890 */ /* 0x000fe2000fffe0ff */
[----:B------:R-:W-:Y:S01]  /*4180*/  VOTEU.ALL UP1, P4 ;  /* 0x0000000000ff7886 */ /* 0x000fe20002020000 */
[----:B------:R-:W-:Y:S01]  /*4190*/  UMOV UR27, UR35 ;  /* 0x00000023001b7c82 */ /* 0x000fe20008000000 */
[----:B------:R-:W-:Y:S02]  /*41a0*/  UMOV UR28, UR36 ;  /* 0x00000024001c7c82 */ /* 0x000fe40008000000 */
[----:B------:R-:W-:Y:S01]  /*41b0*/  IMAD.U32 R11, RZ, RZ, UR8 ;  /* 0x00000008ff0b7e24 */ /* 0x000fe2000f8e00ff */
[----:B------:R-:W-:Y:S01]  /*41c0*/  UPRMT UR8, UR37, 0x654, UR25 ;  /* 0x0000065425087896 */ /* 0x000fe20008000019 */
[----:B------:R-:W-:Y:S02]  /*41d0*/  IMAD.U32 R10, RZ, RZ, UR9 ;  /* 0x00000009ff0a7e24 */ /* 0x000fe4000f8e00ff */
[----:B------:R-:W-:Y:S01]  /*41e0*/  @!P4 IMAD.X R20, RZ, RZ, R33, P0 ;  /* 0x000000ffff14c224 */ /* 0x000fe200000e0621 */
[----:B------:R-:W-:Y:S02]  /*41f0*/  @!P4 R2UR UR15, R11 ;  /* 0x000000000b0fc2ca */ /* 0x000fe400000e0000 */
[----:B------:R-:W-:Y:S11]  /*4200*/  @!P4 R2UR UR14, R10 ;  /* 0x000000000a0ec2ca */ /* 0x000ff600000e0000 */
[----:B------:R-:W-:Y:S02]  /*4210*/  @!UPT UIADD3 URZ, UPT, UPT, URZ, URZ, URZ ;  /* 0x000000fffffff290 */ /* 0x000fe4000fffe0ff */
[----:B------:R2:W-:Y:S01]  /*4220*/  @!UP1 UTMALDG.3D [UR24], [UR14], desc[UR10] ;  /* 0x00000a180e0095b4 */ /* 0x0005e20008011000 */
[----:B------:R2:W-:Y:S01]  /*4230*/  @!P4 SYNCS.ARRIVE.TRANS64.RED.A0TR RZ, [UR7+0x38], R0 ;  /* 0x00003800ffffc9a7 */ /* 0x0005e20008300407 */
[----:B------:R-:W-:Y:S01]  /*4240*/  SYNCS.ARRIVE.TRANS64.RED.A1T0 RZ, [UR8], RZ ;  /* 0x000000ffffff79a7 */ /* 0x000fe20008100408 */
[----:B------:R-:W3:Y:S02]  /*4250*/  SYNCS.PHASECHK.TRANS64.TRYWAIT P2, [UR7+0x60], R12 ;  /* 0x0000600cff0075a7 */ /* 0x000ee40008041107 */
[----:B--23--:R-:W-:Y:S05]  /*4260*/  @!P2 BRA `(.L_x_73) ;  /* 0x0000007000dca947 */ /* 0x00cfea0003800000 */
.L_x_153:
[----:B------:R-:W2:Y:S01]  /*4270*/  LDC.64 R14, c[0x0][0xb10] ;  /* 0x0002c400ff0e7b82 */ /* 0x000ea20000000a00 */
[----:B------:R-:W-:Y:S01]  /*4280*/  @!P4 R2UR UR8, R20 ;  /* 0x000000001408c2ca */ /* 0x000fe200000e0000 */
[----:B------:R-:W-:Y:S01]  /*4290*/  VOTEU.ALL UP1, P4 ;  /* 0x0000000000ff7886 */ /* 0x000fe20002020000 */
[----:B------:R-:W-:Y:S01]  /*42a0*/  @!P4 R2UR UR9, R21 ;  /* 0x000000001509c2ca */ /* 0x000fe200000e0000 */
[----:B------:R-:W-:Y:S01]  /*42b0*/  UMOV UR10, 0x0 ;  /* 0x00000000000a7882 */ /* 0x000fe20000000000 */
[----:B------:R-:W-:Y:S03]  /*42c0*/  UMOV UR11, 0x10000000 ;  /* 0x10000000000b7882 */ /* 0x000fe60000000000 */
[----:B------:R-:W3:Y:S01]  /*42d0*/  LDC.64 R10, c[0x0][0xb18] ;  /* 0x0002c600ff0a7b82 */ /* 0x000ee20000000a00 */
[----:B------:R-:W-:Y:S01]  /*42e0*/  @!UP1 UIADD3 UR18, UPT, UPT, UR34, 0x80, URZ ;  /* 0x0000008022129890 */ /* 0x000fe2000fffe0ff */
[----:B------:R-:W-:Y:S01]  /*42f0*/  @P3 SHF.R.U32.HI R28, RZ, 0x10, R25 ;  /* 0x00000010ff1c3819 */ /* 0x000fe20000011619 */
[----:B------:R-:W-:Y:S01]  /*4300*/  @!UP1 UIADD3 UR16, UPT, UPT, UR7, 0x4200, URZ ;  /* 0x0000420007109890 */ /* 0x000fe2000fffe0ff */
[----:B------:R-:W-:Y:S01]  /*4310*/  VIADD R30, R30, 0x1 ;  /* 0x000000011e1e7836 */ /* 0x000fe20000000000 */
[----:B------:R-:W-:Y:S03]  /*4320*/  VOTEU.ALL UP1, P4 ;  /* 0x0000000000ff7886 */ /* 0x000fe60002020000 */
[----:B------:R-:W5:Y:S01]  /*4330*/  @!P1 LDC R0, c[0x0][0xb20] ;  /* 0x0002c800ff009b82 */ /* 0x000f620000000800 */
[----:B------:R-:W-:Y:S01]  /*4340*/  UMOV UR19, UR35 ;  /* 0x0000002300137c82 */ /* 0x000fe20008000000 */
[----:B------:R-:W-:Y:S01]  /*4350*/  IMAD.U32 R21, RZ, RZ, UR8 ;  /* 0x00000008ff157e24 */ /* 0x000fe2000f8e00ff */
[----:B------:R-:W-:Y:S05]  /*4360*/  UMOV UR20, UR36 ;  /* 0x0000002400147c82 */ /* 0x000fea0008000000 */
[----:B-1----:R-:W1:Y:S01]  /*4370*/  @!P1 LDC R3, c[0x0][0xb0c] ;  /* 0x0002c300ff039b82 */ /* 0x002e620000000800 */
[----:B------:R-:W-:Y:S01]  /*4380*/  IMAD.U32 R20, RZ, RZ, UR9 ;  /* 0x00000009ff147e24 */ /* 0x000fe2000f8e00ff */
[----:B------:R-:W-:Y:S01]  /*4390*/  UPRMT UR8, UR37, 0x654, UR17 ;  /* 0x0000065425087896 */ /* 0x000fe20008000011 */
[----:B------:R-:W-:Y:S03]  /*43a0*/  @!P4 R2UR UR15, R21 ;  /* 0x00000000150fc2ca */ /* 0x000fe600000e0000 */
[----:B------:R-:W-:Y:S01]  /*43b0*/  @!P4 R2UR UR14, R20 ;  /* 0x00000000140ec2ca */ /* 0x000fe200000e0000 */
[----:B------:R-:W-:Y:S11]  /*43c0*/  @!P4 IMAD.MOV.U32 R20, RZ, RZ, 0x2000 ;  /* 0x00002000ff14c424 */ /* 0x000ff600078e00ff */
[----:B------:R-:W-:Y:S01]  /*43d0*/  @!UPT UIADD3 URZ, UPT, UPT, URZ, URZ, URZ ;  /* 0x000000fffffff290 */ /* 0x000fe2000fffe0ff */
[----:B------:R1:W-:Y:S01]  /*43e0*/  @!UP1 UTMALDG.3D [UR16], [UR14], desc[UR10] ;  /* 0x00000a100e0095b4 */ /* 0x0003e20008011000 */
[----:B------:R1:W-:Y:S02]  /*43f0*/  @!P4 SYNCS.ARRIVE.TRANS64.RED.A0TR RZ, [UR7+0x40], R20 ;  /* 0x00004014ffffc9a7 */ /* 0x0003e40008300407 */
[----:B-1----:R-:W-:Y:S01]  /*4400*/  @!P1 ISETP.NE.AND P2, PT, R3, 0x1, PT ;  /* 0x000000010300980c */ /* 0x002fe20003f45270 */
[C---:B--2---:R-:W-:Y:S01]  /*4410*/  @!P1 IMAD.HI.U32 R14, R13.reuse, R14, RZ ;  /* 0x0000000e0d0e9227 */ /* 0x044fe200078e00ff */
[----:B---3--:R-:W-:Y:S03]  /*4420*/  @!P1 ISETP.NE.AND P0, PT, R10, 0x1, PT ;  /* 0x000000010a00980c */ /* 0x008fe60003f05270 */
[C---:B------:R-:W-:Y:S01]  /*4430*/  @!P1 IMAD.HI.U32 R11, R8.reuse, R11, RZ ;  /* 0x0000000b080b9227 */ /* 0x040fe200078e00ff */
[----:B------:R-:W-:Y:S04]  /*4440*/  @!P1 SHF.R.U32.HI R14, RZ, R15, R14 ;  /* 0x0000000fff0e9219 */ /* 0x000fe8000001160e */
[----:B-----5:R-:W-:Y:S01]  /*4450*/  @!P1 SHF.R.U32.HI R9, RZ, R0, R11 ;  /* 0x00000000ff099219 */ /* 0x020fe2000001160b */
[----:B------:R-:W-:Y:S01]  /*4460*/  SYNCS.ARRIVE.TRANS64.RED.A1T0 RZ, [UR8], RZ ;  /* 0x000000ffffff79a7 */ /* 0x000fe20008100408 */
[----:B------:R-:W-:Y:S02]  /*4470*/  @!P1 SEL R14, R13, R14, !P2 ;  /* 0x0000000e0d0e9207 */ /* 0x000fe40005000000 */
[----:B------:R-:W-:Y:S01]  /*4480*/  @!P1 SEL R9, R8, R9, !P0 ;  /* 0x0000000908099207 */ /* 0x000fe20004000000 */
[----:B------:R-:W1:Y:S04]  /*4490*/  SYNCS.PHASECHK.TRANS64.TRYWAIT P5, [UR7+0x68], R12 ;  /* 0x0000680cff0075a7 */ /* 0x000e6800080a1107 */
[----:B------:R-:W-:Y:S02]  /*44a0*/  @!P1 IMAD.IADD R0, R9, 0x1, -R14 ;  /* 0x0000000109009824 */ /* 0x000fe400078e0a0e */
[----:B------:R-:W-:Y:S02]  /*44b0*/  @!P1 IMAD.IADD R9, R14, 0x1, -R9 ;  /* 0x000000010e099824 */ /* 0x000fe400078e0a09 */
[----:B------:R-:W-:Y:S02]  /*44c0*/  @!P1 IMAD R13, R0, R3, R13 ;  /* 0x00000003000d9224 */ /* 0x000fe400078e020d */
[----:B------:R-:W-:Y:S01]  /*44d0*/  @!P1 IMAD R8, R9, R10, R8 ;  /* 0x0000000a09089224 */ /* 0x000fe200078e0208 */
[----:B-1----:R-:W-:Y:S06]  /*44e0*/  @!P5 BRA `(.L_x_74) ;  /* 0x000000700054d947 */ /* 0x002fec0003800000 */
.L_x_155:
[----:B-1----:R-:W-:Y:S01]  /*44f0*/  @!P4 IADD3 R3, P0, PT, R32, 0x580, RZ ;  /* 0x000005802003c810 */ /* 0x002fe20007f1e0ff */
[----:B------:R-:W-:Y:S01]  /*4500*/  VOTEU.ALL UP1, P4 ;  /* 0x0000000000ff7886 */ /* 0x000fe20002020000 */
[----:B------:R-:W-:Y:S01]  /*4510*/  UMOV UR18, 0x0 ;  /* 0x0000000000127882 */ /* 0x000fe20000000000 */
[----:B------:R-:W-:Y:S01]  /*4520*/  UMOV UR19, 0x10000000 ;  /* 0x1000000000137882 */ /* 0x000fe20000000000 */
[----:B------:R-:W-:Y:S01]  /*4530*/  @!P4 R2UR UR9, R3 ;  /* 0x000000000309c2ca */ /* 0x000fe200000e0000 */
[----:B------:R-:W-:Y:S01]  /*4540*/  @!P4 IMAD.X R0, RZ, RZ, R33, P0 ;  /* 0x000000ffff00c224 */ /* 0x000fe200000e0621 */
[----:B------:R-:W-:Y:S01]  /*4550*/  @!UP1 UIADD3 UR10, UPT, UPT, UR34, 0xc0, URZ ;  /* 0x000000c0220a9890 */ /* 0x000fe2000fffe0ff */
[----:B------:R-:W-:Y:S01]  /*4560*/  ISETP.NE.AND P0, PT, R30, 0x2, PT ;  /* 0x000000021e00780c */ /* 0x000fe20003f05270 */
[----:B------:R-:W-:Y:S01]  /*4570*/  UMOV UR11, UR35 ;  /* 0x00000023000b7c82 */ /* 0x000fe20008000000 */
[----:B------:R-:W-:Y:S01]  /*4580*/  UMOV UR12, UR36 ;  /* 0x00000024000c7c82 */ /* 0x000fe20008000000 */
[----:B------:R-:W-:Y:S01]  /*4590*/  @!P4 R2UR UR8, R0 ;  /* 0x000000000008c2ca */ /* 0x000fe200000e0000 */
[----:B------:R-:W-:Y:S01]  /*45a0*/  IMAD.IADD R20, R8, 0x1, R147 ;  /* 0x0000000108147824 */ /* 0x000fe200078e0293 */
[----:B------:R-:W-:Y:S01]  /*45b0*/  @P3 R2UR UR36, R28 ;  /* 0x000000001c2432ca */ /* 0x000fe200000e0000 */
[----:B------:R-:W-:Y:S01]  /*45c0*/  IMAD.IADD R21, R13, 0x1, R170 ;  /* 0x000000010d157824 */ /* 0x000fe200078e02aa */
[----:B------:R-:W-:Y:S02]  /*45d0*/  SEL R0, RZ, 0x1, P0 ;  /* 0x00000001ff007807 */ /* 0x000fe40000000000 */
[----:B------:R-:W-:Y:S01]  /*45e0*/  LOP3.LUT R31, R31, 0x1, RZ, 0x3c, !PT ;  /* 0x000000011f1f7812 */ /* 0x000fe200078e3cff */
[----:B------:R-:W-:Y:S01]  /*45f0*/  IMAD.U32 R10, RZ, RZ, UR9 ;  /* 0x00000009ff0a7e24 */ /* 0x000fe2000f8e00ff */
[----:B------:R-:W-:Y:S01]  /*4600*/  @!UP1 UIADD3 UR9, UPT, UPT, UR7, 0x48, URZ ;  /* 0x0000004807099890 */ /* 0x000fe2000fffe0ff */
[----:B------:R-:W-:Y:S02]  /*4610*/  LOP3.LUT R29, R29, R0, RZ, 0x3c, !PT ;  /* 0x000000001d1d7212 */ /* 0x000fe400078e3cff */
[----:B------:R-:W-:Y:S02]  /*4620*/  SEL R30, R30, RZ, P0 ;  /* 0x000000ff1e1e7207 */ /* 0x000fe40000000000 */
[----:B------:R-:W-:Y:S01]  /*4630*/  IMAD.U32 R11, RZ, RZ, UR8 ;  /* 0x00000008ff0b7e24 */ /* 0x000fe2000f8e00ff */
[----:B------:R-:W-:Y:S01]  /*4640*/  @!P4 R2UR UR14, R10 ;  /* 0x000000000a0ec2ca */ /* 0x000fe200000e0000 */
[----:B------:R-:W-:Y:S01]  /*4650*/  @!UP1 UIADD3 UR8, UPT, UPT, UR7, 0x6200, URZ ;  /* 0x0000620007089890 */ /* 0x000fe2000fffe0ff */
[----:B------:R-:W-:Y:S02]  /*4660*/  VOTEU.ALL UP1, P4 ;  /* 0x0000000000ff7886 */ /* 0x000fe40002020000 */
[----:B------:R-:W-:Y:S11]  /*4670*/  @!P4 R2UR UR15, R11 ;  /* 0x000000000b0fc2ca */ /* 0x000ff600000e0000 */
[----:B------:R-:W-:Y:S02]  /*4680*/  @!UPT UIADD3 URZ, UPT, UPT, URZ, URZ, URZ ;  /* 0x000000fffffff290 */ /* 0x000fe4000fffe0ff */
[----:B------:R2:W-:Y:S01]  /*4690*/  @!UP1 UTMALDG.3D [UR8], [UR14], desc[UR18] ;  /* 0x000012080e0095b4 */ /* 0x0005e20008011000 */
[----:B------:R2:W-:Y:S01]  /*46a0*/  @!P4 SYNCS.ARRIVE.TRANS64.RED.A0TR RZ, [UR7+0x48], R23 ;  /* 0x00004817ffffc9a7 */ /* 0x0005e20008300407 */
[----:B------:R-:W-:Y:S01]  /*46b0*/  UPLOP3.LUT UP1, UPT, UPT, UPT, UPT, 0x80, 0x8 ;  /* 0x000000000008789c */ /* 0x000fe20003f2f070 */
[----:B------:R-:W-:Y:S01]  /*46c0*/  SYNCS.ARRIVE.TRANS64.RED.A1T0 RZ, [UR13], RZ ;  /* 0x000000ffffff79a7 */ /* 0x000fe2000810040d */
[----:B------:R-:W-:Y:S09]  /*46d0*/  @P3 BRA `(.L_x_75) ;  /* 0xfffffff000943947 */ /* 0x000ff2000383ffff */
[----:B------:R-:W-:-:S04]  /*46e0*/  SHF.L.U32 R3, R31, 0x1f, RZ ;  /* 0x0000001f1f037819 */ /* 0x000fc800000006ff */
[----:B------:R-:W1:Y:S02]  /*46f0*/  SYNCS.PHASECHK.TRANS64.TRYWAIT P0, [UR7+0x50], R3 ;  /* 0x00005003ff0075a7 */ /* 0x000e640008001107 */
[----:B-1----:R-:W-:Y:S05]  /*4700*/  @!P0 BRA `(.L_x_76) ;  /* 0x0000006c00e48947 */ /* 0x002fea0003800000 */
.L_x_157:
[----:B------:R-:W3:Y:S02]  /*4710*/  SYNCS.PHASECHK.TRANS64.TRYWAIT P0, [UR7+0x58], R3 ;  /* 0x00005803ff0075a7 */ /* 0x000ee40008001107 */
[----:B---3--:R-:W-:Y:S05]  /*4720*/  @!P0 BRA `(.L_x_77) ;  /* 0x0000006c00f48947 */ /* 0x008fea0003800000 */
.L_x_159:
[----:B------:R-:W3:Y:S02]  /*4730*/  SYNCS.PHASECHK.TRANS64.TRYWAIT P0, [UR7+0x60], R3 ;  /* 0x00006003ff0075a7 */ /* 0x000ee40008001107 */
[----:B---3--:R-:W-:Y:S05]  /*4740*/  @!P0 BRA `(.L_x_78) ;  /* 0x0000007000048947 */ /* 0x008fea0003800000 */
.L_x_161:
[----:B-1----:R-:W-:-:S07]  /*4750*/  MOV R0, UR7 ;  /* 0x0000000700007c02 */ /* 0x002fce0008000f00 */
.L_x_79:
[----:B-1----:R-:W-:-:S04]  /*4760*/  SHF.L.U32 R3, R31, 0x1f, RZ ;  /* 0x0000001f1f037819 */ /* 0x002fc800000006ff */
[----:B------:R1:W3:Y:S03]  /*4770*/  SYNCS.PHASECHK.TRANS64.TRYWAIT P0, [R0+URZ+0x68], R3 ;  /* 0x00006803000075a7 */ /* 0x0002e600080011ff */
[----:B---3--:R-:W-:Y:S05]  /*4780*/  @!P0 NANOSLEEP.SYNCS 0x989680 ;  /* 0x009896800000895d */ /* 0x008fea0003900000 */
[----:B------:R-:W3:Y:S02]  /*4790*/  @!P0 SYNCS.PHASECHK.TRANS64 P0, [R0+URZ+0x68], R3 ;  /* 0x00006803000085a7 */ /* 0x000ee400080010ff */
[----:B--23--:R-:W-:Y:S05]  /*47a0*/  @P0 EXIT ;  /* 0x000000000000094d */ /* 0x00cfea0003800000 */
[----:B------:R-:W-:Y:S05]  /*47b0*/  BRA `(.L_x_79) ;  /* 0xfffffffc00e87947 */ /* 0x000fea000383ffff */
.L_x_64:
[----:B------:R-:W-:-:S06]  /*47c0*/  UISETP.GE.AND UP1, UPT, UR8, 0x4, UPT ;  /* 0x000000040800788c */ /* 0x000fcc000bf26270 */
[----:B------:R-:W-:-:S13]  /*47d0*/  PLOP3.LUT P0, PT, PT, PT, UP1, 0x80, 0x8 ;  /* 0x000000000008781c */ /* 0x000fda0003f0f018 */
[----:B------:R-:W-:Y:S05]  /*47e0*/  @!P0 EXIT ;  /* 0x000000000000894d */ /* 0x000fea0003800000 */
[----:B------:R-:W-:Y:S01]  /*47f0*/  BAR.SYNC.DEFER_BLOCKING 0x6, 0xa0 ;  /* 0x0182800000007b1d */ /* 0x000fe20000010000 */
[C---:B------:R-:W-:Y:S01]  /*4800*/  IMAD.SHL.U32 R3, R185.reuse, 0x40, RZ ;  /* 0x00000040b9037824 */ /* 0x040fe200078e00ff */
[C---:B------:R-:W-:Y:S01]  /*4810*/  LOP3.LUT R189, R185.reuse, 0x60, RZ, 0xc0, !PT ;  /* 0x00000060b9bd7812 */ /* 0x040fe200078ec0ff */
[C---:B------:R-:W-:Y:S01]  /*4820*/  IMAD.SHL.U32 R172, R185.reuse, 0x8, RZ ;  /* 0x00000008b9ac7824 */ /* 0x040fe200078e00ff */
[C---:B------:R-:W-:Y:S01]  /*4830*/  LOP3.LUT R187, R185.reuse, 0x2, RZ, 0xc0, !PT ;  /* 0x00000002b9bb7812 */ /* 0x040fe200078ec0ff */
[----:B------:R-:W-:Y:S01]  /*4840*/  IMAD.U32 R79, R185, 0x10000, RZ ;  /* 0x00010000b94f7824 */ /* 0x000fe200078e00ff */
[----:B------:R-:W-:Y:S02]  /*4850*/  UMOV UR49, 0x400 ;  /* 0x0000040000317882 */ /* 0x000fe40000000000 */
[----:B------:R-:W1:Y:S01]  /*4860*/  LDC R177, c[0x0][0x370] ;  /* 0x0000dc00ffb17b82 */ /* 0x000e620000000800 */
[----:B------:R-:W-:Y:S01]  /*4870*/  ULEA UR49, UR37, UR49, 0x18 ;  /* 0x0000003125317291 */ /* 0x000fe2000f8ec0ff */
[----:B------:R-:W-:Y:S01]  /*4880*/  LOP3.LUT R5, R3, 0x180, RZ, 0xc0, !PT ;  /* 0x0000018003057812 */ /* 0x000fe200078ec0ff */
[----:B------:R-:W-:Y:S01]  /*4890*/  HFMA2 R191, -RZ, RZ, 0, 0 ;  /* 0x00000000ffbf7431 */ /* 0x000fe200000001ff */
[----:B------:R-:W-:Y:S01]  /*48a0*/  LOP3.LUT R79, R79, 0x600000, RZ, 0xc0, !PT ;  /* 0x006000004f4f7812 */ /* 0x000fe200078ec0ff */
[----:B------:R-:W-:Y:S01]  /*48b0*/  UIADD3 UR4, UPT, UPT, UR49, 0x8200, URZ ;  /* 0x0000820031047890 */ /* 0x000fe2000fffe0ff */
[----:B------:R-:W-:Y:S01]  /*48c0*/  LOP3.LUT R172, R5, 0x30, R172, 0xf8, !PT ;  /* 0x0000003005ac7812 */ /* 0x000fe200078ef8ac */
[----:B------:R-:W-:Y:S01]  /*48d0*/  IMAD.MOV.U32 R76, RZ, RZ, RZ ;  /* 0x000000ffff4c7224 */ /* 0x000fe200078e00ff */
[----:B------:R-:W2:Y:S01]  /*48e0*/  LDC R74, c[0x0][0xb0c] ;  /* 0x0002c300ff4a7b82 */ /* 0x000ea20000000800 */
[----:B------:R-:W-:-:S02]  /*48f0*/  LOP3.LUT R185, R185, 0x4, RZ, 0xc0, !PT ;  /* 0x00000004b9b97812 */ /* 0x000fc400078ec0ff */
[----:B------:R-:W-:Y:S02]  /*4900*/  CS2R R182, SRZ ;  /* 0x0000000000b67805 */ /* 0x000fe4000001ff00 */
[----:B------:R-:W-:Y:S02]  /*4910*/  LOP3.LUT R172, R172, 0x1e40, R3, 0xf8, !PT ;  /* 0x00001e40acac7812 */ /* 0x000fe400078ef803 */
[----:B------:R-:W-:Y:S02]  /*4920*/  CS2R R180, SRZ ;  /* 0x0000000000b47805 */ /* 0x000fe4000001ff00 */
[----:B------:R-:W-:Y:S01]  /*4930*/  IADD3 R184, PT, PT, -R185, 0x2, RZ ;  /* 0x00000002b9b87810 */ /* 0x000fe20007ffe1ff */
[----:B------:R-:W-:Y:S01]  /*4940*/  IMAD.MOV R176, RZ, RZ, -R187 ;  /* 0x000000ffffb07224 */ /* 0x000fe200078e0abb */
[----:B------:R-:W-:Y:S01]  /*4950*/  MOV R188, UR4 ;  /* 0x0000000400bc7c02 */ /* 0x000fe20008000f00 */
[----:B------:R-:W4:Y:S01]  /*4960*/  LDC R174, c[0x0][0xb20] ;  /* 0x0002c800ffae7b82 */ /* 0x000f220000000800 */
[----:B------:R-:W3:Y:S01]  /*4970*/  LDS R0, [UR49+0x110] ;  /* 0x00011031ff007984 */ /* 0x000ee20008000800 */
[----:B------:R-:W-:Y:S01]  /*4980*/  VIADD R186, R172, UR49 ;  /* 0x00000031acba7c36 */ /* 0x000fe20008000000 */
[----:B------:R-:W1:Y:S01]  /*4990*/  LDCU.64 UR52, c[0x0][0x348] ;  /* 0x00006900ff3477ac */ /* 0x000e620008000a00 */
[----:B------:R-:W-:-:S02]  /*49a0*/  IMAD.MOV R175, RZ, RZ, -R185 ;  /* 0x000000ffffaf7224 */ /* 0x000fc400078e0ab9 */
[----:B------:R-:W-:Y:S01]  /*49b0*/  VIADD R186, R186, 0x200 ;  /* 0x00000200baba7836 */ /* 0x000fe20000000000 */
[----:B------:R-:W1:Y:S01]  /*49c0*/  LDCU.64 UR38, c[0x0][0x888] ;  /* 0x00011100ff2677ac */ /* 0x000e620008000a00 */
[----:B------:R-:W1:Y:S01]  /*49d0*/  LDC R73, c[0x0][0xb30] ;  /* 0x0002cc00ff497b82 */ /* 0x000e620000000800 */
[----:B------:R-:W1:Y:S01]  /*49e0*/  LDCU.64 UR44, c[0x0][0x890] ;  /* 0x00011200ff2c77ac */ /* 0x000e620008000a00 */
[----:B------:R-:W-:-:S06]  /*49f0*/  UIADD3 UR48, UPT, UPT, UR49, 0x200, URZ ;  /* 0x0000020031307890 */ /* 0x000fcc000fffe0ff */
[----:B------:R-:W1:Y:S08]  /*4a00*/  LDC.64 R168, c[0x0][0xb10] ;  /* 0x0002c400ffa87b82 */ /* 0x000e700000000a00 */
[----:B------:R-:W1:Y:S08]  /*4a10*/  LDC.64 R70, c[0x0][0xb18] ;  /* 0x0002c600ff467b82 */ /* 0x000e700000000a00 */
[----:B------:R-:W1:Y:S08]  /*4a20*/  LDC.64 R68, c[0x0][0xb28] ;  /* 0x0002ca00ff447b82 */ /* 0x000e700000000a00 */
[----:B------:R-:W1:Y:S01]  /*4a30*/  LDC.64 R166, c[0x0][0x8b0] ;  /* 0x00022c00ffa67b82 */ /* 0x000e620000000a00 */
[----:B---3--:R-:W-:-:S07]  /*4a40*/  IMAD.IADD R79, R0, 0x1, R79 ;  /* 0x00000001004f7824 */ /* 0x008fce00078e024f */
[----:B------:R-:W3:Y:S08]  /*4a50*/  LDC.64 R164, c[0x0][0x8a8] ;  /* 0x00022a00ffa47b82 */ /* 0x000ef00000000a00 */
[----:B--2-4-:R-:W1:Y:S02]  /*4a60*/  LDC R178, c[0x0][0x374] ;  /* 0x0000dd00ffb27b82 */ /* 0x014e640000000800 */
.L_x_124:
[C---:B------:R-:W-:Y:S02]  /*4a70*/  LEA R0, R191.reuse, UR49, 0x3 ;  /* 0x00000031bf007c11 */ /* 0x040fe4000f8e18ff */
[----:B------:R-:W-:Y:S02]  /*4a80*/  SHF.L.U32 R3, R182, 0x1f, RZ ;  /* 0x0000001fb6037819 */ /* 0x000fe400000006ff */
[----:B------:R-:W-:Y:S02]  /*4a90*/  LEA R16, R191, UR49, 0x4 ;  /* 0x00000031bf107c11 */ /* 0x000fe4000f8e20ff */
[----:B------:R-:W2:Y:S02]  /*4aa0*/  SYNCS.PHASECHK.TRANS64.TRYWAIT P0, [R0+URZ+0x80], R3 ;  /* 0x00008003000075a7 */ /* 0x000ea400080011ff */
[----:B-12---:R-:W-:Y:S05]  /*4ab0*/  @!P0 BRA `(.L_x_80) ;  /* 0x0000006c00408947 */ /* 0x006fea0003800000 */
.L_x_162:
[----:B------:R-:W4:Y:S01]  /*4ac0*/  LDC.64 R12, c[0x0][0xb10] ;  /* 0x0002c400ff0c7b82 */ /* 0x000f220000000a00 */
[----:B------:R-:W3:Y:S01]  /*4ad0*/  LDS.128 R16, [R16+0xf0] ;  /* 0x0000f00010107984 */ /* 0x000ee20000000c00 */
[----:B-1----:R-:W-:Y:S01]  /*4ae0*/  ISETP.NE.AND P1, PT, R73, 0x1, PT ;  /* 0x000000014900780c */ /* 0x002fe20003f25270 */
[----:B--2---:R-:W-:Y:S01]  /*4af0*/  VIADD R0, R0, 0x90 ;  /* 0x0000009000007836 */ /* 0x004fe20000000000 */
[----:B------:R-:W-:Y:S04]  /*4b00*/  ISETP.GE.AND P0, PT, R72, 0x1, PT ;  /* 0x000000014800780c */ /* 0x000fe80003f06270 */
[----:B------:R-:W1:Y:S01]  /*4b10*/  LDC.64 R10, c[0x0][0xb18] ;  /* 0x0002c600ff0a7b82 */ /* 0x000e620000000a00 */
[----:B------:R-:W-:Y:S01]  /*4b20*/  PRMT R0, RZ, 0x654, R0 ;  /* 0x00000654ff007816 */ /* 0x000fe20000000000 */
[----:B------:R-:W-:Y:S01]  /*4b30*/  @!PT LDS RZ, [RZ] ;  /* 0x00000000fffff984 */ /* 0x000fe20000000800 */
[----:B------:R-:W-:Y:S01]  /*4b40*/  @!PT LDS RZ, [RZ] ;  /* 0x00000000fffff984 */ /* 0x000fe20000000800 */
[----:B------:R-:W-:Y:S01]  /*4b50*/  @!PT LDS RZ, [RZ] ;  /* 0x00000000fffff984 */ /* 0x000fe20000000800 */
[----:B------:R-:W-:Y:S01]  /*4b60*/  @!PT LDS RZ, [RZ] ;  /* 0x00000000fffff984 */ /* 0x000fe20000000800 */
[----:B------:R2:W-:Y:S06]  /*4b70*/  MEMBAR.ALL.CTA ;  /* 0x0000000000007992 */ /* 0x0005ec0000008000 */
[----:B--2---:R-:W2:Y:S01]  /*4b80*/  FENCE.VIEW.ASYNC.S ;  /* 0x00000000000073c6 */ /* 0x004ea20000000000 */
[----:B------:R-:W1:Y:S08]  /*4b90*/  @!P1 LDC R14, c[0x0][0xb20] ;  /* 0x0002c800ff0e9b82 */ /* 0x000e700000000800 */
[----:B------:R-:W1:Y:S01]  /*4ba0*/  @!P1 LDC R9, c[0x0][0xb0c] ;  /* 0x0002c300ff099b82 */ /* 0x000e620000000800 */
[----:B--2---:R2:W-:Y:S01]  /*4bb0*/  SYNCS.ARRIVE.TRANS64.RED.A1T0 RZ, [R0+URZ], RZ ;  /* 0x000000ff00ff79a7 */ /* 0x0045e200081004ff */
[----:B---3--:R-:W-:Y:S04]  /*4bc0*/  LOP3.LUT P4, RZ, R18, 0x1, RZ, 0xc0, !PT ;  /* 0x0000000112ff7812 */ /* 0x008fe8000788c0ff */
[----:B------:R-:W-:Y:S09]  /*4bd0*/  P2R R190, PR, RZ, 0x10 ;  /* 0x00000010ffbe7803 */ /* 0x000ff20000000000 */
[----:B------:R-:W-:Y:S02]  /*4be0*/  @P4 MOV R77, R16 ;  /* 0x00000010004d4202 */ /* 0x000fe40000000f00 */
[----:B------:R-:W-:Y:S01]  /*4bf0*/  @P4 LOP3.LUT R75, R17, 0xffff, RZ, 0xc0, !PT ;  /* 0x0000ffff114b4812 */ /* 0x000fe200078ec0ff */
[----:B--2-4-:R-:W-:Y:S06]  /*4c00*/  @!P0 BRA `(.L_x_81) ;  /* 0x0000000000a48947 */ /* 0x014fec0003800000 */
[----:B------:R-:W-:Y:S01]  /*4c10*/  IMAD.HI.U32 R23, R178, R71, RZ ;  /* 0x00000047b2177227 */ /* 0x000fe200078e00ff */
[----:B------:R-:W-:Y:S02]  /*4c20*/  ISETP.NE.AND P0, PT, R70, 0x1, PT ;  /* 0x000000014600780c */ /* 0x000fe40003f05270 */
[----:B------:R-:W-:Y:S01]  /*4c30*/  ISETP.NE.AND P2, PT, R72, 0x1, PT ;  /* 0x000000014800780c */ /* 0x000fe20003f45270 */
[----:B------:R-:W-:Y:S01]  /*4c40*/  IMAD.HI.U32 R22, R177, R168, RZ ;  /* 0x000000a8b1167227 */ /* 0x000fe200078e00ff */
[----:B------:R-:W-:Y:S02]  /*4c50*/  SHF.R.U32.HI R23, RZ, R174, R23 ;  /* 0x000000aeff177219 */ /* 0x000fe40000011617 */
[----:B------:R-:W-:Y:S01]  /*4c60*/  ISETP.NE.AND P3, PT, R74, 0x1, PT ;  /* 0x000000014a00780c */ /* 0x000fe20003f65270 */
[----:B------:R-:W-:Y:S01]  /*4c70*/  IMAD.HI.U32 R26, R77, R168, RZ ;  /* 0x000000a84d1a7227 */ /* 0x000fe200078e00ff */
[----:B------:R-:W-:Y:S02]  /*4c80*/  SHF.R.U32.HI R22, RZ, R169, R22 ;  /* 0x000000a9ff167219 */ /* 0x000fe40000011616 */
[----:B------:R-:W-:Y:S01]  /*4c90*/  SEL R3, R178, R23, !P0 ;  /* 0x00000017b2037207 */ /* 0x000fe20004000000 */
[----:B------:R-:W-:Y:S01]  /*4ca0*/  IMAD.HI.U32 R23, R75, R71, RZ ;  /* 0x000000474b177227 */ /* 0x000fe200078e00ff */
[----:B------:R-:W-:Y:S02]  /*4cb0*/  SEL R7, R177, R22, !P3 ;  /* 0x00000016b1077207 */ /* 0x000fe40005800000 */
[----:B------:R-:W-:Y:S01]  /*4cc0*/  SHF.R.U32.HI R26, RZ, R169, R26 ;  /* 0x000000a9ff1a7219 */ /* 0x000fe2000001161a */
[-C--:B------:R-:W-:Y:S04]  /*4cd0*/  IMAD.HI.U32 R22, R3, R68.reuse, RZ ;  /* 0x0000004403167227 */ /* 0x080fe800078e00ff */
[----:B------:R-:W-:Y:S01]  /*4ce0*/  IMAD.HI.U32 R24, R7, R68, RZ ;  /* 0x0000004407187227 */ /* 0x000fe200078e00ff */
[-C--:B------:R-:W-:Y:S02]  /*4cf0*/  @P2 SHF.R.U32.HI R3, RZ, R69.reuse, R22 ;  /* 0x00000045ff032219 */ /* 0x080fe40000011616 */
[----:B------:R-:W-:Y:S02]  /*4d00*/  SHF.R.U32.HI R22, RZ, R174, R23 ;  /* 0x000000aeff167219 */ /* 0x000fe40000011617 */
[----:B------:R-:W-:Y:S01]  /*4d10*/  @P2 SHF.R.U32.HI R7, RZ, R69, R24 ;  /* 0x00000045ff072219 */ /* 0x000fe20000011618 */
[C---:B------:R-:W-:Y:S01]  /*4d20*/  IMAD R2, R72.reuse, R3, RZ ;  /* 0x0000000348027224 */ /* 0x040fe200078e02ff */
[----:B------:R-:W-:Y:S02]  /*4d30*/  SEL R5, R75, R22, !P0 ;  /* 0x000000164b057207 */ /* 0x000fe40004000000 */
[----:B------:R-:W-:Y:S01]  /*4d40*/  SEL R3, R77, R26, !P3 ;  /* 0x0000001a4d037207 */ /* 0x000fe20005800000 */
[----:B------:R-:W-:Y:S01]  /*4d50*/  IMAD R4, R72, R7, RZ ;  /* 0x0000000748047224 */ /* 0x000fe200078e02ff */
[C---:B------:R-:W-:Y:S01]  /*4d60*/  ISETP.GE.AND P0, PT, R5.reuse, R2, PT ;  /* 0x000000020500720c */ /* 0x040fe20003f06270 */
[----:B------:R-:W-:Y:S03]  /*4d70*/  IMAD.HI.U32 R6, R5, R68, RZ ;  /* 0x0000004405067227 */ /* 0x000fe600078e00ff */
[----:B------:R-:W-:Y:S01]  /*4d80*/  ISETP.GE.OR P0, PT, R3, R4, P0 ;  /* 0x000000040300720c */ /* 0x000fe20000706670 */
[----:B------:R-:W-:Y:S01]  /*4d90*/  IMAD.MOV R4, RZ, RZ, -R3 ;  /* 0x000000ffff047224 */ /* 0x000fe200078e0a03 */
[-C--:B------:R-:W-:Y:S03]  /*4da0*/  SHF.R.U32.HI R6, RZ, R69.reuse, R6 ;  /* 0x00000045ff067219 */ /* 0x080fe60000011606 */
[----:B------:R-:W-:Y:S01]  /*4db0*/  IMAD R77, R74, R4, R77 ;  /* 0x000000044a4d7224 */ /* 0x000fe200078e024d */
[----:B------:R-:W-:Y:S05]  /*4dc0*/  SEL R15, R5, R6, !P2 ;  /* 0x00000006050f7207 */ /* 0x000fea0005000000 */
[----:B------:R-:W-:Y:S02]  /*4dd0*/  IMAD.MOV R6, RZ, RZ, -R15 ;  /* 0x000000ffff067224 */ /* 0x000fe400078e0a0f */
[C---:B------:R-:W-:Y:S04]  /*4de0*/  @!P0 IMAD.HI.U32 R2, R3.reuse, R68, RZ ;  /* 0x0000004403028227 */ /* 0x040fe800078e00ff */
[----:B------:R-:W-:Y:S01]  /*4df0*/  IMAD R6, R72, R6, R5 ;  /* 0x0000000648067224 */ /* 0x000fe200078e0205 */
[----:B------:R-:W-:Y:S04]  /*4e00*/  @!P0 SHF.R.U32.HI R2, RZ, R69, R2 ;  /* 0x00000045ff028219 */ /* 0x000fe80000011602 */
[----:B------:R-:W-:Y:S02]  /*4e10*/  @!P0 SEL R0, R3, R2, !P2 ;  /* 0x0000000203008207 */ /* 0x000fe40005000000 */
[----:B------:R-:W-:Y:S02]  /*4e20*/  IADD3 R2, PT, PT, -R5, RZ, RZ ;  /* 0x000000ff05027210 */ /* 0x000fe40007ffe1ff */
[----:B------:R-:W-:Y:S01]  /*4e30*/  @!P0 IADD3 R8, PT, PT, R15, -R0, RZ ;  /* 0x800000000f088210 */ /* 0x000fe20007ffe0ff */
[----:B------:R-:W-:Y:S02]  /*4e40*/  @!P0 IMAD R0, R7, R6, R0 ;  /* 0x0000000607008224 */ /* 0x000fe400078e0200 */
[----:B------:R-:W-:Y:S02]  /*4e50*/  IMAD R75, R70, R2, R75 ;  /* 0x00000002464b7224 */ /* 0x000fe400078e024b */
[----:B------:R-:W-:Y:S02]  /*4e60*/  @!P0 IMAD R5, R8, R72, R3 ;  /* 0x0000004808058224 */ /* 0x000fe400078e0203 */
[----:B------:R-:W-:Y:S04]  /*4e70*/  @!P0 IMAD.MOV.U32 R3, RZ, RZ, R0 ;  /* 0x000000ffff038224 */ /* 0x000fe800078e0000 */
[----:B------:R-:W-:Y:S02]  /*4e80*/  IMAD R77, R3, R74, R77 ;  /* 0x0000004a034d7224 */ /* 0x000fe400078e024d */
[----:B------:R-:W-:Y:S07]  /*4e90*/  IMAD R75, R5, R70, R75 ;  /* 0x00000046054b7224 */ /* 0x000fee00078e024b */
.L_x_81:
[----:B-1----:R-:W-:Y:S01]  /*4ea0*/  @!P1 ISETP.NE.AND P0, PT, R10, 0x1, PT ;  /* 0x000000010a00980c */ /* 0x002fe20003f05270 */
[----:B------:R-:W-:Y:S01]  /*4eb0*/  @!P1 IMAD.HI.U32 R0, R77, R12, RZ ;  /* 0x0000000c4d009227 */ /* 0x000fe200078e00ff */
[----:B------:R-:W-:Y:S01]  /*4ec0*/  @!P1 ISETP.NE.AND P2, PT, R9, 0x1, PT ;  /* 0x000000010900980c */ /* 0x000fe20003f45270 */
[----:B------:R-:W-:Y:S01]  /*4ed0*/  ULOP3.LUT UP0, URZ, UR48, 0x1b0, URZ, 0xc0, !UPT ;  /* 0x000001b030ff7892 */ /* 0x000fe2000f80c0ff */
[----:B------:R-:W-:Y:S01]  /*4ee0*/  R2UR UR42, R21 ;  /* 0x00000000152a72ca */ /* 0x000fe200000e0000 */
[----:B------:R-:W-:Y:S01]  /*4ef0*/  @!P1 IMAD.HI.U32 R3, R75, R11, RZ ;  /* 0x0000000b4b039227 */ /* 0x000fe200078e00ff */
[----:B------:R-:W-:Y:S02]  /*4f00*/  @!P1 SHF.R.U32.HI R0, RZ, R13, R0 ;  /* 0x0000000dff009219 */ /* 0x000fe40000011600 */
[----:B------:R-:W-:Y:S01]  /*4f10*/  R2UR UR41, R20 ;  /* 0x00000000142972ca */ /* 0x000fe200000e0000 */
[----:B------:R-:W-:Y:S01]  /*4f20*/  VIADD R191, R191, 0x1 ;  /* 0x00000001bfbf7836 */ /* 0x000fe20000000000 */
[----:B------:R-:W-:Y:S02]  /*4f30*/  @!P1 SHF.R.U32.HI R2, RZ, R14, R3 ;  /* 0x0000000eff029219 */ /* 0x000fe40000011603 */
[----:B------:R-:W-:Y:S02]  /*4f40*/  @!P1 SEL R3, R77, R0, !P2 ;  /* 0x000000004d039207 */ /* 0x000fe40005000000 */
[----:B------:R-:W-:Y:S02]  /*4f50*/  @!P1 SEL R2, R75, R2, !P0 ;  /* 0x000000024b029207 */ /* 0x000fe40004000000 */
[----:B------:R-:W-:Y:S01]  /*4f60*/  @P4 SHF.R.U32.HI R179, RZ, 0x10, R17 ;  /* 0x00000010ffb34819 */ /* 0x000fe20000011611 */
[----:B------:R-:W-:Y:S02]  /*4f70*/  USHF.L.U32 UR42, UR42, 0x7, URZ ;  /* 0x000000072a2a7899 */ /* 0x000fe400080006ff */
[----:B------:R-:W-:Y:S02]  /*4f80*/  @!P1 IMAD.IADD R0, R2, 0x1, -R3 ;  /* 0x0000000102009824 */ /* 0x000fe400078e0a03 */
[----:B------:R-:W-:Y:S01]  /*4f90*/  @!P1 IMAD.IADD R2, R3, 0x1, -R2 ;  /* 0x0000000103029824 */ /* 0x000fe200078e0a02 */
[----:B------:R-:W-:Y:S01]  /*4fa0*/  USHF.L.U32 UR41, UR41, 0x8, URZ ;  /* 0x0000000829297899 */ /* 0x000fe200080006ff */
[----:B------:R-:W-:Y:S02]  /*4fb0*/  @!P1 IMAD R77, R0, R9, R77 ;  /* 0x00000009004d9224 */ /* 0x000fe400078e024d */
[----:B------:R-:W-:Y:S01]  /*4fc0*/  @!P1 IMAD R75, R2, R10, R75 ;  /* 0x0000000a024b9224 */ /* 0x000fe200078e024b */
[----:B------:R-:W-:Y:S08]  /*4fd0*/  BRA.U !UP0, `(.L_x_82) ;  /* 0x0000000108407547 */ /* 0x000ff0000b800000 */
[----:B------:R-:W1:Y:S01]  /*4fe0*/  LDCU.64 UR8, c[0x4][0x88] ;  /* 0x01001100ff0877ac */ /* 0x000e620008000a00 */
[----:B------:R-:W-:Y:S01]  /*4ff0*/  MOV R3, 0x0 ;  /* 0x0000000000037802 */ /* 0x000fe20000000f00 */
[----:B------:R-:W-:Y:S02]  /*5000*/  HFMA2 R12, -RZ, RZ, 0, 5.9604644775390625e-08 ;  /* 0x00000001ff0c7431 */ /* 0x000fe400000001ff */
[----:B------:R-:W-:Y:S02]  /*5010*/  IMAD.MOV.U32 R8, RZ, RZ, 0x70 ;  /* 0x00000070ff087424 */ /* 0x000fe400078e00ff */
[----:B------:R-:W-:Y:S01]  /*5020*/  IMAD.MOV.U32 R13, RZ, RZ, RZ ;  /* 0x000000ffff0d7224 */ /* 0x000fe200078e00ff */
[----:B------:R-:W2:Y:S01]  /*5030*/  LDCU.64 UR6, c[0x4][0x90] ;  /* 0x01001200ff0677ac */ /* 0x000ea20008000a00 */
[----:B------:R-:W3:Y:S01]  /*5040*/  LDC.64 R2, c[0x4][R3] ;  /* 0x0100000003027b82 */ /* 0x000ee20000000a00 */
[----:B------:R-:W4:Y:S01]  /*5050*/  LDCU.64 UR4, c[0x4][0x8] ;  /* 0x01000100ff0477ac */ /* 0x000f220008000a00 */
[----:B-1----:R-:W-:Y:S01]  /*5060*/  MOV R5, UR9 ;  /* 0x0000000900057c02 */ /* 0x002fe20008000f00 */
[----:B------:R-:W-:Y:S01]  /*5070*/  IMAD.U32 R4, RZ, RZ, UR8 ;  /* 0x00000008ff047e24 */ /* 0x000fe2000f8e00ff */
[----:B--2---:R-:W-:Y:S01]  /*5080*/  MOV R7, UR7 ;  /* 0x0000000700077c02 */ /* 0x004fe20008000f00 */
[----:B------:R-:W-:Y:S01]  /*5090*/  IMAD.U32 R6, RZ, RZ, UR6 ;  /* 0x00000006ff067e24 */ /* 0x000fe2000f8e00ff */
[----:B----4-:R-:W-:Y:S01]  /*50a0*/  MOV R11, UR5 ;  /* 0x00000005000b7c02 */ /* 0x010fe20008000f00 */
[----:B------:R-:W-:Y:S02]  /*50b0*/  IMAD.U32 R10, RZ, RZ, UR4 ;  /* 0x00000004ff0a7e24 */ /* 0x000fe4000f8e00ff */
[----:B------:R-:W-:Y:S07]  /*50c0*/  LEPC R20, `(.L_x_82) ;  /* 0x000000001014794e */ /* 0x000fee0000000000 */
[----:B---3-5:R-:W-:Y:S05]  /*50d0*/  CALL.ABS.NOINC R2 ;  /* 0x0000000002007343 */ /* 0x028fea0003c00000 */
.L_x_82:
[----:B------:R-:W-:Y:S01]  /*50e0*/  LOP3.LUT P0, RZ, R188, 0x1b0, RZ, 0xc0, !PT ;  /* 0x000001b0bcff7812 */ /* 0x000fe2000780c0ff */
[----:B------:R-:W-:Y:S11]  /*50f0*/  BSSY.RECONVERGENT B6, `(.L_x_83) ;  /* 0x0000013000067945 */ /* 0x000ff60003800200 */
[----:B------:R-:W-:Y:S01]  /*5100*/  @!UPT UIADD3 URZ, UPT, UPT, URZ, URZ, URZ ;  /* 0x000000fffffff290 */ /* 0x000fe2000fffe0ff */
[----:B------:R-:W-:Y:S05]  /*5110*/  @!P0 BRA `(.L_x_84) ;  /* 0x0000000000408947 */ /* 0x000fea0003800000 */
        /* <DEDUP_REMOVED lines=16> */
.L_x_84:
[----:B------:R-:W-:Y:S05]  /*5220*/  BSYNC.RECONVERGENT B6 ;  /* 0x0000000000067941 */ /* 0x000fea0003800200 */
.L_x_83:
[----:B------:R-:W-:Y:S01]  /*5230*/  ISETP.NE.U32.AND P4, PT, R166, RZ, PT ;  /* 0x000000ffa600720c */ /* 0x000fe20003f85070 */
[----:B------:R-:W-:Y:S01]  /*5240*/  UISETP.NE.AND UP2, UPT, UR50, URZ, UPT ;  /* 0x000000ff3200728c */ /* 0x000fe2000bf45270 */
[----:B------:R-:W-:Y:S01]  /*5250*/  ISETP.NE.U32.AND P2, PT, RZ, UR38, PT ;  /* 0x00000026ff007c0c */ /* 0x000fe2000bf45070 */
[----:B------:R-:W-:Y:S01]  /*5260*/  UISETP.NE.U32.AND UP1, UPT, UR44, URZ, UPT ;  /* 0x000000ff2c00728c */ /* 0x000fe2000bf25070 */
[----:B------:R-:W-:Y:S01]  /*5270*/  ISETP.NE.AND.EX P4, PT, R167, RZ, PT, P4 ;  /* 0x000000ffa700720c */ /* 0x000fe20003f85340 */
[----:B------:R-:W-:Y:S01]  /*5280*/  UPLOP3.LUT UP0, UPT, UPT, UPT, UPT, 0x40, 0x4 ;  /* 0x000000000004789c */ /* 0x000fe20003f0e870 */
[----:B------:R-:W-:Y:S01]  /*5290*/  ISETP.NE.AND.EX P2, PT, RZ, UR39, PT, P2 ;  /* 0x00000027ff007c0c */ /* 0x000fe2000bf45320 */
[----:B------:R-:W-:Y:S01]  /*52a0*/  UISETP.NE.AND.EX UP1, UPT, UR45, URZ, UPT, UP1 ;  /* 0x000000ff2d00728c */ /* 0x000fe2000bf25310 */
[----:B------:R-:W-:Y:S04]  /*52b0*/  PLOP3.LUT P1, PT, PT, PT, UP2, 0x80, 0x8 ;  /* 0x000000000008781c */ /* 0x000fe80003f2f028 */
[----:B------:R-:W-:Y:S06]  /*52c0*/  @UP2 UPLOP3.LUT UP0, UPT, UPT, UPT, UP1, 0x80, 0x8 ;  /* 0x000000000008289c */ /* 0x000fec0003f0f010 */
[----:B------:R-:W-:Y:S01]  /*52d0*/  PLOP3.LUT P0, PT, PT, PT, UP0, 0x80, 0x8 ;  /* 0x000000000008781c */ /* 0x000fe20003f0f008 */
[----:B------:R-:W-:Y:S01]  /*52e0*/  @!UPT UIADD3 URZ, UPT, UPT, URZ, URZ, URZ ;  /* 0x000000fffffff290 */ /* 0x000fe2000fffe0ff */
[----:B------:R-:W-:Y:S11]  /*52f0*/  BRA.U !UP1, `(.L_x_85) ;  /* 0x0000000109387547 */ /* 0x000ff6000b800000 */
[----:B------:R-:W-:Y:S01]  /*5300*/  UISETP.NE.U32.AND UP0, UPT, UR38, URZ, UPT ;  /* 0x000000ff2600728c */ /* 0x000fe2000bf05070 */
[----:B------:R-:W-:Y:S02]  /*5310*/  HFMA2 R0, -RZ, RZ, 0, 5.9604644775390625e-08 ;  /* 0x00000001ff007431 */ /* 0x000fe400000001ff */
[----:B------:R-:W-:Y:S01]  /*5320*/  IMAD.MOV.U32 R171, RZ, RZ, 0x1 ;  /* 0x00000001ffab7424 */ /* 0x000fe200078e00ff */
[----:B------:R-:W-:Y:S06]  /*5330*/  UISETP.NE.AND.EX UP0, UPT, UR39, URZ, UPT, UP0 ;  /* 0x000000ff2700728c */ /* 0x000fec000bf05300 */
[----:B------:R-:W-:Y:S05]  /*5340*/  PLOP3.LUT P3, PT, PT, PT, UP0, 0x80, 0x8 ;  /* 0x000000000008781c */ /* 0x000fea0003f6f008 */
[----:B------:R-:W1:Y:S01]  /*5350*/  @UP0 LDCU.64 UR6, c[0x0][0x888] ;  /* 0x00011100ff0607ac */ /* 0x000e620008000a00 */
[----:B------:R-:W-:Y:S07]  /*5360*/  @UP0 UIMAD UR4, UR36, UR44, URZ ;  /* 0x0000002c240402a4 */ /* 0x000fee000f8e02ff */
[----:B------:R-:W-:Y:S01]  /*5370*/  @!P3 PRMT R171, R0, 0x7610, R171 ;  /* 0x0000761000abb816 */ /* 0x000fe200000000ab */
[----:B-1----:R-:W-:Y:S03]  /*5380*/  @UP0 UIMAD.WIDE UR6, UR4, 0x4, UR6 ;  /* 0x00000004040608a5 */ /* 0x002fe6000f8e0206 */
[----:B------:R-:W1:Y:S03]  /*5390*/  @!UP0 LDCU UR4, c[0x0][0x880] ;  /* 0x00011000ff0487ac */ /* 0x000e660008000800 */
[----:B------:R-:W-:Y:S01]  /*53a0*/  IMAD.U32 R2, RZ, RZ, UR6 ;  /* 0x00000006ff027e24 */ /* 0x000fe2000f8e00ff */
[----:B------:R-:W-:Y:S05]  /*53b0*/  MOV R3, UR7 ;  /* 0x0000000700037c02 */ /* 0x000fea0008000f00 */
[----:B-----5:R2:W5:Y:S02]  /*53c0*/  @P3 LDG.E R81, desc[UR46][R2.64] ;  /* 0x0000002e02513981 */ /* 0x020564000c1e1900 */
[----:B-12---:R-:W-:Y:S02]  /*53d0*/  @!P3 IMAD.U32 R81, RZ, RZ, UR4 ;  /* 0x00000004ff51be24 */ /* 0x006fe4000f8e00ff */
.L_x_85:
[----:B------:R-:W-:Y:S05]  /*53e0*/  @!P4 BRA `(.L_x_86) ;  /* 0x000000000020c947 */ /* 0x000fea0003800000 */
[----:B------:R-:W-:Y:S04]  /*53f0*/  ISETP.NE.U32.AND P3, PT, R164, RZ, PT ;  /* 0x000000ffa400720c */ /* 0x000fe80003f65070 */
[----:B------:R-:W-:Y:S11]  /*5400*/  ISETP.NE.AND.EX P3, PT, R165, RZ, PT, P3 ;  /* 0x000000ffa500720c */ /* 0x000ff60003f65330 */
[----:B------:R-:W-:Y:S02]  /*5410*/  @!UPT UIADD3 URZ, UPT, UPT, URZ, URZ, URZ ;  /* 0x000000fffffff290 */ /* 0x000fe4000fffe0ff */
[----:B------:R-:W1:Y:S01]  /*5420*/  @P3 LDC.64 R2, c[0x0][0x8a8] ;  /* 0x00022a00ff023b82 */ /* 0x000e620000000a00 */
[----:B------:R-:W-:Y:S04]  /*5430*/  @P3 IMAD R0, R166, UR36, RZ ;  /* 0x00000024a6003c24 */ /* 0x000fe8000f8e02ff */
[----:B-1----:R-:W-:Y:S05]  /*5440*/  @P3 IMAD.WIDE R2, R0, 0x4, R2 ;  /* 0x0000000400023825 */ /* 0x002fea00078e0202 */
[----:B-----5:R1:W5:Y:S02]  /*5450*/  @P3 LDG.E R78, desc[UR46][R2.64] ;  /* 0x0000002e024e3981 */ /* 0x020364000c1e1900 */
[----:B-1----:R-:W2:Y:S02]  /*5460*/  @!P3 LDC R78, c[0x0][0x8a0] ;  /* 0x00022800ff4ebb82 */ /* 0x002ea40000000800 */
.L_x_86:
[----:B-----5:R-:W-:Y:S01]  /*5470*/  FSETP.NEU.AND P4, PT, R81, RZ, PT ;  /* 0x000000ff5100720b */ /* 0x020fe20003f8d000 */
[----:B------:R-:W-:Y:S01]  /*5480*/  BSSY B1, `(.L_x_87) ;  /* 0x0000047000017945 */ /* 0x000fe20003800000 */
[----:B------:R-:W-:Y:S01]  /*5490*/  SEL R5, RZ, 0xffffffff, P2 ;  /* 0xffffffffff057807 */ /* 0x000fe20001000000 */
[----:B------:R-:W-:Y:S01]  /*54a0*/  IMAD.MOV.U32 R196, RZ, RZ, 0x1 ;  /* 0x00000001ffc47424 */ /* 0x000fe200078e00ff */
[----:B------:R-:W-:Y:S01]  /*54b0*/  LOP3.LUT P3, RZ, R171, 0xff, RZ, 0xc0, !PT ;  /* 0x000000ffabff7812 */ /* 0x000fe2000786c0ff */
[C---:B------:R-:W-:Y:S01]  /*54c0*/  IMAD R80, R76.reuse, 0x100, R79 ;  /* 0x000001004c507824 */ /* 0x040fe200078e024f */
[----:B------:R-:W-:Y:S02]  /*54d0*/  @P1 SEL R0, RZ, 0xffffffff, P4 ;  /* 0xffffffffff001807 */ /* 0x000fe40002000000 */
[----:B------:R-:W-:Y:S02]  /*54e0*/  CS2R R162, SRZ ;  /* 0x0000000000a27805 */ /* 0x000fe4000001ff00 */
[----:B------:R-:W-:Y:S02]  /*54f0*/  LEA R3, R181, UR49, 0x3 ;  /* 0x00000031b5037c11 */ /* 0x000fe4000f8e18ff */
[----:B------:R-:W-:Y:S02]  /*5500*/  CS2R R160, SRZ ;  /* 0x0000000000a07805 */ /* 0x000fe4000001ff00 */
[----:B------:R-:W-:Y:S02]  /*5510*/  @P0 SEL R0, R5, R0, !P3 ;  /* 0x0000000005000207 */ /* 0x000fe40005800000 */
[----:B------:R-:W-:Y:S02]  /*5520*/  CS2R R158, SRZ ;  /* 0x00000000009e7805 */ /* 0x000fe4000001ff00 */
[----:B------:R-:W-:Y:S02]  /*5530*/  LEA R193, R76, UR49, 0x3 ;  /* 0x000000314cc17c11 */ /* 0x000fe4000f8e18ff */
[----:B------:R-:W-:Y:S02]  /*5540*/  CS2R R156, SRZ ;  /* 0x00000000009c7805 */ /* 0x000fe4000001ff00 */
[----:B------:R-:W-:Y:S02]  /*5550*/  @P1 LOP3.LUT R0, R0, 0x1, RZ, 0xc0, !PT ;  /* 0x0000000100001812 */ /* 0x000fe400078ec0ff */
[----:B------:R-:W-:Y:S02]  /*5560*/  CS2R R154, SRZ ;  /* 0x00000000009a7805 */ /* 0x000fe4000001ff00 */
[----:B------:R-:W-:Y:S02]  /*5570*/  SHF.L.U32 R2, R183, 0x1f, RZ ;  /* 0x0000001fb7027819 */ /* 0x000fe400000006ff */
[----:B------:R-:W-:Y:S02]  /*5580*/  CS2R R152, SRZ ;  /* 0x0000000000987805 */ /* 0x000fe4000001ff00 */
[----:B------:R-:W-:Y:S02]  /*5590*/  ISETP.NE.U32.OR P6, PT, R0, 0x1, !P1 ;  /* 0x000000010000780c */ /* 0x000fe40004fc5470 */
[----:B------:R-:W-:Y:S02]  /*55a0*/  CS2R R150, SRZ ;  /* 0x0000000000967805 */ /* 0x000fe4000001ff00 */
[----:B------:R-:W-:Y:S02]  /*55b0*/  PLOP3.LUT P2, PT, PT, PT, UP1, 0x80, 0x8 ;  /* 0x000000000008781c */ /* 0x000fe40003f4f018 */
[----:B------:R-:W-:Y:S02]  /*55c0*/  CS2R R148, SRZ ;  /* 0x0000000000947805 */ /* 0x000fe4000001ff00 */
[----:B------:R-:W-:Y:S02]  /*55d0*/  SEL R0, RZ, 0xffffffff, P4 ;  /* 0xffffffffff007807 */ /* 0x000fe40002000000 */
[----:B------:R-:W-:Y:S03]  /*55e0*/  P2R R198, PR, RZ, 0x40 ;  /* 0x00000040ffc67803 */ /* 0x000fe60000000000 */
[----:B------:R-:W-:Y:S04]  /*55f0*/  @P6 SHF.L.U32 R4, R180, 0x1f, RZ ;  /* 0x0000001fb4046819 */ /* 0x000fe800000006ff */
[----:B------:R-:W-:Y:S01]  /*5600*/  @P2 SEL R0, R5, R0, !P3 ;  /* 0x0000000005002207 */ /* 0x000fe20005800000 */
[----:B------:R-:W1:Y:S03]  /*5610*/  @P6 SYNCS.PHASECHK.TRANS64.TRYWAIT P1, [R3+URZ+0x30], R4 ;  /* 0x00003004030065a7 */ /* 0x000e6600080211ff */
[----:B------:R-:W-:Y:S04]  /*5620*/  LOP3.LUT R0, R0, 0x1, RZ, 0xc0, !PT ;  /* 0x0000000100007812 */ /* 0x000fe800078ec0ff */
[----:B------:R-:W-:Y:S04]  /*5630*/  ISETP.NE.U32.AND P5, PT, R0, 0x1, PT ;  /* 0x000000010000780c */ /* 0x000fe80003fa5070 */
[----:B------:R-:W-:Y:S01]  /*5640*/  P2R R197, PR, RZ, 0x20 ;  /* 0x00000020ffc57803 */ /* 0x000fe20000000000 */
[----:B------:R3:W4:Y:S01]  /*5650*/  SYNCS.PHASECHK.TRANS64.TRYWAIT P0, [R193+URZ+0xa0], R2 ;  /* 0x0000a002c10075a7 */ /* 0x00072200080011ff */
[----:B-1----:R-:W-:Y:S01]  /*5660*/  @P6 SEL R196, RZ, 0x1, !P1 ;  /* 0x00000001ffc46807 */ /* 0x002fe20004800000 */
[----:B---3--:R-:W-:Y:S06]  /*5670*/  @!P6 BRA `(.L_x_88) ;  /* 0x00000000009ce947 */ /* 0x008fec0003800000 */
[----:B------:R-:W-:Y:S01]  /*5680*/  @P5 IMAD R6, R181, 0x2000, R186 ;  /* 0x00002000b5065824 */ /* 0x000fe200078e02ba */
[----:B------:R-:W-:Y:S01]  /*5690*/  ISETP.NE.AND P1, PT, R196, RZ, PT ;  /* 0x000000ffc400720c */ /* 0x000fe20003f25270 */
[----:B------:R-:W-:Y:S01]  /*56a0*/  BSSY B0, `(.L_x_89) ;  /* 0x0000010000007945 */ /* 0x000fe20003800000 */
[----:B------:R-:W-:Y:S01]  /*56b0*/  CS2R R150, SRZ ;  /* 0x0000000000967805 */ /* 0x000fe2000001ff00 */
[--C-:B------:R-:W-:Y:S01]  /*56c0*/  @P5 IMAD R7, R187, -0x10, R6.reuse ;  /* 0xfffffff0bb075824 */ /* 0x100fe200078e0206 */
[----:B------:R-:W-:Y:S01]  /*56d0*/  CS2R R148, SRZ ;  /* 0x0000000000947805 */ /* 0x000fe2000001ff00 */
[----:B------:R-:W-:Y:S01]  /*56e0*/  @P5 IMAD R5, R185, -0x10, R6 ;  /* 0xfffffff0b9055824 */ /* 0x000fe200078e0206 */
[----:B------:R-:W-:Y:S01]  /*56f0*/  CS2R R158, SRZ ;  /* 0x00000000009e7805 */ /* 0x000fe2000001ff00 */
[----:B------:R-:W-:Y:S01]  /*5700*/  @P5 IMAD R4, R184, 0x10, R7 ;  /* 0x00000010b8045824 */ /* 0x000fe200078e0207 */
[----:B------:R-:W-:Y:S02]  /*5710*/  CS2R R156, SRZ ;  /* 0x00000000009c7805 */ /* 0x000fe4000001ff00 */
[----:B------:R-:W-:Y:S02]  /*5720*/  CS2R R154, SRZ ;  /* 0x00000000009a7805 */ /* 0x000fe4000001ff00 */
[----:B------:R-:W-:Y:S02]  /*5730*/  CS2R R152, SRZ ;  /* 0x0000000000987805 */ /* 0x000fe4000001ff00 */
[----:B------:R-:W-:Y:S02]  /*5740*/  CS2R R162, SRZ ;  /* 0x0000000000a27805 */ /* 0x000fe4000001ff00 */
[----:B------:R-:W-:Y:S01]  /*5750*/  CS2R R160, SRZ ;  /* 0x0000000000a07805 */ /* 0x000fe2000001ff00 */
[----:B------:R-:W-:Y:S06]  /*5760*/  @P1 BRA `(.L_x_90) ;  /* 0x00000000000c1947 */ /* 0x000fec0003800000 */
[----:B------:R-:W-:Y:S04]  /*5770*/  SHF.L.U32 R0, R180, 0x1f, RZ ;  /* 0x0000001fb4007819 */ /* 0x000fe800000006ff */
[----:B------:R-:W1:Y:S02]  /*5780*/  SYNCS.PHASECHK.TRANS64.TRYWAIT P1, [R3+URZ+0x30], R0 ;  /* 0x00003000030075a7 */ /* 0x000e6400080211ff */
[----:B-1----:R-:W-:Y:S05]  /*5790*/  @!P1 BRA `(.L_x_91) ;  /* 0x00000060001c9947 */ /* 0x002fea0003800000 */
.L_x_90:
[----:B------:R-:W-:Y:S05]  /*57a0*/  BSYNC B0 ;  /* 0x0000000000007941 */ /* 0x000fea0003800000 */
.L_x_89:
[----:B------:R-:W-:Y:S01]  /*57b0*/  ISETP.NE.AND P1, PT, R197, RZ, PT ;  /* 0x000000ffc500720c */ /* 0x000fe20003f25270 */
[----:B-1----:R-:W-:Y:S02]  /*57c0*/  VIADD R3, R3, 0x50 ;  /* 0x0000005003037836 */ /* 0x002fe40000000000 */
[----:B------:R-:W-:Y:S02]  /*57d0*/  IMAD.U32 R0, RZ, RZ, UR37 ;  /* 0x00000025ff007e24 */ /* 0x000fe4000f8e00ff */
[----:B------:R-:W-:Y:S03]  /*57e0*/  VIADD R181, R181, 0x1 ;  /* 0x00000001b5b57836 */ /* 0x000fe60000000000 */
[----:B------:R-:W-:Y:S05]  /*57f0*/  PRMT R0, R0, 0x654, R3 ;  /* 0x0000065400007816 */ /* 0x000fea0000000003 */
[----:B------:R1:W3:Y:S04]  /*5800*/  @P1 LDS.128 R148, [R6] ;  /* 0x0000000006941984 */ /* 0x0002e80000000c00 */
[----:B------:R1:W1:Y:S04]  /*5810*/  @P1 LDS.128 R156, [R5+0x20] ;  /* 0x00002000059c1984 */ /* 0x0002680000000c00 */
[----:B------:R1:W1:Y:S04]  /*5820*/  @P1 LDS.128 R152, [R7+0x10] ;  /* 0x0000100007981984 */ /* 0x0002680000000c00 */
[----:B------:R1:W1:Y:S01]  /*5830*/  @P1 LDS.128 R160, [R4+0x10] ;  /* 0x0000100004a01984 */ /* 0x0002620000000c00 */
[C---:B------:R-:W-:Y:S01]  /*5840*/  ISETP.NE.AND P1, PT, R181.reuse, 0x4, PT ;  /* 0x00000004b500780c */ /* 0x040fe20003f25270 */
[----:B------:R-:W-:Y:S01]  /*5850*/  @!PT LDS RZ, [RZ] ;  /* 0x00000000fffff984 */ /* 0x000fe20000000800 */
[----:B------:R-:W-:Y:S01]  /*5860*/  @!PT LDS RZ, [RZ] ;  /* 0x00000000fffff984 */ /* 0x000fe20000000800 */
[----:B------:R-:W-:Y:S01]  /*5870*/  @!PT LDS RZ, [RZ] ;  /* 0x00000000fffff984 */ /* 0x000fe20000000800 */
[----:B------:R-:W-:Y:S01]  /*5880*/  @!PT LDS RZ, [RZ] ;  /* 0x00000000fffff984 */ /* 0x000fe20000000800 */
[----:B------:R5:W-:Y:S06]  /*5890*/  MEMBAR.ALL.CTA ;  /* 0x0000000000007992 */ /* 0x000bec0000008000 */
[----:B-----5:R-:W5:Y:S01]  /*58a0*/  FENCE.VIEW.ASYNC.S ;  /* 0x00000000000073c6 */ /* 0x020f620000000000 */
[----:B------:R-:W-:Y:S02]  /*58b0*/  SEL R3, RZ, 0x1, P1 ;  /* 0x00000001ff037807 */ /* 0x000fe40000800000 */
[----:B------:R-:W-:Y:S02]  /*58c0*/  SEL R181, R181, RZ, P1 ;  /* 0x000000ffb5b57207 */ /* 0x000fe40000800000 */
[----:B------:R-:W-:Y:S01]  /*58d0*/  LOP3.LUT R180, R180, R3, RZ, 0x3c, !PT ;  /* 0x00000003b4b47212 */ /* 0x000fe200078e3cff */
[----:B-----5:R1:W-:Y:S06]  /*58e0*/  SYNCS.ARRIVE.TRANS64.RED.A1T0 RZ, [R0+URZ], RZ ;  /* 0x000000ff00ff79a7 */ /* 0x0203ec00081004ff */
.L_x_88:
[----:B------:R-:W-:Y:S05]  /*58f0*/  BSYNC B1 ;  /* 0x0000000000017941 */ /* 0x000fea0003800000 */
.L_x_87:
[----:B-1----:R-:W-:Y:S04]  /*5900*/  SHF.R.U32.HI R0, RZ, 0x15, R80 ;  /* 0x00000015ff007819 */ /* 0x002fe80000011650 */
[----:B------:R-:W-:Y:S01]  /*5910*/  LOP3.LUT P1, RZ, R0, 0x3, R173, 0x48, !PT ;  /* 0x0000000300ff7812 */ /* 0x000fe200078248ad */
[----:B------:R-:W-:Y:S01]  /*5920*/  @!UPT UIADD3 URZ, UPT, UPT, URZ, URZ, URZ ;  /* 0x000000fffffff290 */ /* 0x000fe2000fffe0ff */
[----:B----4-:R-:W-:Y:S11]  /*5930*/  @P0 BRA `(.L_x_92) ;  /* 0x0000000000080947 */ /* 0x010ff60003800000 */
[----:B------:R-:W1:Y:S02]  /*5940*/  SYNCS.PHASECHK.TRANS64.TRYWAIT P0, [R193+URZ+0xa0], R2 ;  /* 0x0000a002c10075a7 */ /* 0x000e6400080011ff */
[----:B-1----:R-:W-:Y:S05]  /*5950*/  @!P0 BRA `(.L_x_93) ;  /* 0x0000005c00c08947 */ /* 0x002fea0003800000 */
.L_x_92:
[----:B------:R-:W-:Y:S04]  /*5960*/  BSSY.RECONVERGENT B6, `(.L_x_94) ;  /* 0x0000012000067945 */ /* 0x000fe80003800200 */
[----:B------:R-:W-:Y:S05]  /*5970*/  @!P1 BRA `(.L_x_95) ;  /* 0x0000000000409947 */ /* 0x000fea0003800000 */
[----:B------:R-:W4:Y:S01]  /*5980*/  LDCU.64 UR8, c[0x4][0x78] ;  /* 0x01000f00ff0877ac */ /* 0x000f220008000a00 */
[----:B------:R-:W-:Y:S01]  /*5990*/  MOV R3, 0x0 ;  /* 0x0000000000037802 */ /* 0x000fe20000000f00 */
[----:B------:R-:W-:Y:S02]  /*59a0*/  HFMA2 R12, -RZ, RZ, 0, 5.9604644775390625e-08 ;  /* 0x00000001ff0c7431 */ /* 0x000fe400000001ff */
[----:B------:R-:W-:Y:S02]  /*59b0*/  IMAD.MOV.U32 R8, RZ, RZ, 0x192 ;  /* 0x00000192ff087424 */ /* 0x000fe400078e00ff */
[----:B------:R-:W-:Y:S01]  /*59c0*/  IMAD.MOV.U32 R13, RZ, RZ, RZ ;  /* 0x000000ffff0d7224 */ /* 0x000fe200078e00ff */
[----:B------:R-:W5:Y:S01]  /*59d0*/  LDCU.64 UR6, c[0x4][0x80] ;  /* 0x01001000ff0677ac */ /* 0x000f620008000a00 */
[----:B-1----:R-:W1:Y:S01]  /*59e0*/  LDC.64 R2, c[0x4][R3] ;  /* 0x0100000003027b82 */ /* 0x002e620000000a00 */
[----:B------:R-:W2:Y:S01]  /*59f0*/  LDCU.64 UR4, c[0x4][0x18] ;  /* 0x01000300ff0477ac */ /* 0x000ea20008000a00 */
[----:B----4-:R-:W-:Y:S01]  /*5a00*/  MOV R5, UR9 ;  /* 0x0000000900057c02 */ /* 0x010fe20008000f00 */
[----:B------:R-:W-:Y:S01]  /*5a10*/  IMAD.U32 R4, RZ, RZ, UR8 ;  /* 0x00000008ff047e24 */ /* 0x000fe2000f8e00ff */
[----:B-----5:R-:W-:Y:S01]  /*5a20*/  MOV R7, UR7 ;  /* 0x0000000700077c02 */ /* 0x020fe20008000f00 */
[----:B------:R-:W-:Y:S01]  /*5a30*/  IMAD.U32 R6, RZ, RZ, UR6 ;  /* 0x00000006ff067e24 */ /* 0x000fe2000f8e00ff */
[----:B--2---:R-:W-:Y:S01]  /*5a40*/  MOV R11, UR5 ;  /* 0x00000005000b7c02 */ /* 0x004fe20008000f00 */
[----:B------:R-:W-:Y:S02]  /*5a50*/  IMAD.U32 R10, RZ, RZ, UR4 ;  /* 0x00000004ff0a7e24 */ /* 0x000fe4000f8e00ff */
[----:B------:R-:W-:Y:S07]  /*5a60*/  LEPC R20, `(.L_x_95) ;  /* 0x000000001014794e */ /* 0x000fee0000000000 */
[----:B-1-3--:R-:W-:Y:S05]  /*5a70*/  CALL.ABS.NOINC R2 ;  /* 0x0000000002007343 */ /* 0x00afea0003c00000 */
.L_x_95:
[----:B------:R-:W-:Y:S05]  /*5a80*/  BSYNC.RECONVERGENT B6 ;  /* 0x0000000000067941 */ /* 0x000fea0003800200 */
.L_x_94:
[-C--:B---3--:R-:W-:Y:S01]  /*5a90*/  F2FP.F16.E4M3.UNPACK_B R83, R148.reuse ;  /* 0x00000094ff53723e */ /* 0x088fe200020006ff */
[----:B------:R-:W-:Y:S05]  /*5aa0*/  WARPSYNC.ALL ;  /* 0x0000000000007948 */ /* 0x000fea0003800000 */
[----:B------:R-:W-:Y:S01]  /*5ab0*/  R2UR UR4, R80 ;  /* 0x00000000500472ca */ /* 0x000fe200000e0000 */
[--C-:B------:R-:W-:Y:S01]  /*5ac0*/  HADD2.F32 R82, -RZ, R83.reuse.H0_H0 ;  /* 0x20000053ff527230 */ /* 0x100fe20000004100 */
[----:B------:R-:W-:Y:S01]  /*5ad0*/  F2FP.F16.E4M3.UNPACK_B R85, R148.H1 ;  /* 0x00000094ff55723e */ /* 0x000fe200030006ff */
[----:B------:R-:W-:Y:S01]  /*5ae0*/  HADD2.F32 R83, -RZ, R83.H1_H1 ;  /* 0x30000053ff537230 */ /* 0x000fe20000004100 */
[-C--:B------:R-:W-:Y:S01]  /*5af0*/  F2FP.F16.E4M3.UNPACK_B R87, R149.reuse ;  /* 0x00000095ff57723e */ /* 0x080fe200020006ff */
[----:B------:R-:W-:Y:S01]  /*5b00*/  BSSY.RECONVERGENT B0, `(.L_x_96) ;  /* 0x000011d000007945 */ /* 0x000fe20003800200 */
[----:B------:R-:W-:Y:S01]  /*5b10*/  F2FP.F16.E4M3.UNPACK_B R89, R149.H1 ;  /* 0x00000095ff59723e */ /* 0x000fe200030006ff */
[----:B------:R-:W-:Y:S01]  /*5b20*/  HADD2.F32 R84, -RZ, R85.H0_H0 ;  /* 0x20000055ff547230 */ /* 0x000fe20000004100 */
[-C--:B------:R-:W-:Y:S01]  /*5b30*/  F2FP.F16.E4M3.UNPACK_B R91, R150.reuse ;  /* 0x00000096ff5b723e */ /* 0x080fe200020006ff */
[----:B------:R-:W-:Y:S01]  /*5b40*/  HADD2.F32 R88, -RZ, R87.H1_H1 ;  /* 0x30000057ff587230 */ /* 0x000fe20000004100 */
[----:B------:R-:W-:Y:S01]  /*5b50*/  F2FP.F16.E4M3.UNPACK_B R93, R150.H1 ;  /* 0x00000096ff5d723e */ /* 0x000fe200030006ff */
[----:B------:R-:W-:Y:S01]  /*5b60*/  HADD2.F32 R86, -RZ, R85.H1_H1 ;  /* 0x30000055ff567230 */ /* 0x000fe20000004100 */
[-C--:B------:R-:W-:Y:S01]  /*5b70*/  F2FP.F16.E4M3.UNPACK_B R95, R151.reuse ;  /* 0x00000097ff5f723e */ /* 0x080fe200020006ff */
[----:B------:R-:W2:Y:S01]  /*5b80*/  LDTM.x64 R4, tmem[UR4] ;  /* 0x00000004000479ee */ /* 0x000ea20008340000 */
[----:B------:R-:W-:Y:S01]  /*5b90*/  F2FP.F16.E4M3.UNPACK_B R97, R151.H1 ;  /* 0x00000097ff61723e */ /* 0x000fe200030006ff */
[----:B------:R-:W-:Y:S01]  /*5ba0*/  HADD2.F32 R85, -RZ, R87.H0_H0 ;  /* 0x20000057ff557230 */ /* 0x000fe20000004100 */
[-C--:B------:R-:W-:Y:S01]  /*5bb0*/  F2FP.F16.E4M3.UNPACK_B R99, R152.reuse ;  /* 0x00000098ff63723e */ /* 0x080fe200020006ff */
[----:B------:R-:W-:Y:S01]  /*5bc0*/  HADD2.F32 R87, -RZ, R89.H0_H0 ;  /* 0x20000059ff577230 */ /* 0x000fe20000004100 */
[----:B------:R-:W-:Y:S01]  /*5bd0*/  F2FP.F16.E4M3.UNPACK_B R101, R152.H1 ;  /* 0x00000098ff65723e */ /* 0x000fe200030006ff */
[----:B------:R-:W-:Y:S01]  /*5be0*/  HADD2.F32 R92, -RZ, R91.H1_H1 ;  /* 0x3000005bff5c7230 */ /* 0x000fe20000004100 */
[----:B------:R-:W-:Y:S01]  /*5bf0*/  SHF.L.U32 R199, R176, 0x4, RZ ;  /* 0x00000004b0c77819 */ /* 0x000fe200000006ff */
[----:B------:R-:W-:Y:S01]  /*5c00*/  HADD2.F32 R96, -RZ, R95.H1_H1 ;  /* 0x3000005fff607230 */ /* 0x000fe20000004100 */
[----:B------:R-:W-:Y:S01]  /*5c10*/  SHF.L.U32 R207, R175, 0x4, RZ ;  /* 0x00000004afcf7819 */ /* 0x000fe200000006ff */
[----:B------:R-:W-:Y:S01]  /*5c20*/  HADD2.F32 R100, -RZ, R99.H1_H1 ;  /* 0x30000063ff647230 */ /* 0x000fe20000004100 */
[----:B------:R-:W-:Y:S01]  /*5c30*/  IADD3 R192, PT, PT, R186, R199, RZ ;  /* 0x000000c7bac07210 */ /* 0x000fe20007ffe0ff */
[----:B------:R-:W-:Y:S01]  /*5c40*/  HADD2.F32 R90, -RZ, R89.H1_H1 ;  /* 0x30000059ff5a7230 */ /* 0x000fe20000004100 */
[----:B------:R-:W-:Y:S01]  /*5c50*/  SHF.L.U32 R205, R184, 0x4, RZ ;  /* 0x00000004b8cd7819 */ /* 0x000fe200000006ff */
[----:B------:R-:W-:Y:S01]  /*5c60*/  HADD2.F32 R89, -RZ, R91.H0_H0 ;  /* 0x2000005bff597230 */ /* 0x000fe20000004100 */
[-C--:B------:R-:W-:Y:S01]  /*5c70*/  F2FP.F16.E4M3.UNPACK_B R103, R153.reuse ;  /* 0x00000099ff67723e */ /* 0x080fe200020006ff */
[--C-:B------:R-:W-:Y:S01]  /*5c80*/  HADD2.F32 R91, -RZ, R93.reuse.H0_H0 ;  /* 0x2000005dff5b7230 */ /* 0x100fe20000004100 */
[----:B------:R-:W-:Y:S01]  /*5c90*/  IADD3 R194, PT, PT, R205, R192, RZ ;  /* 0x000000c0cdc27210 */ /* 0x000fe20007ffe0ff */
[----:B------:R-:W-:Y:S01]  /*5ca0*/  HADD2.F32 R94, -RZ, R93.H1_H1 ;  /* 0x3000005dff5e7230 */ /* 0x000fe20000004100 */
[----:B------:R-:W-:Y:S01]  /*5cb0*/  F2FP.F16.E4M3.UNPACK_B R105, R153.H1 ;  /* 0x00000099ff69723e */ /* 0x000fe200030006ff */
[----:B------:R-:W-:Y:S01]  /*5cc0*/  HADD2.F32 R93, -RZ, R95.H0_H0 ;  /* 0x2000005fff5d7230 */ /* 0x000fe20000004100 */
[-C--:B------:R-:W-:Y:S01]  /*5cd0*/  F2FP.F16.E4M3.UNPACK_B R107, R154.reuse ;  /* 0x0000009aff6b723e */ /* 0x080fe200020006ff */
[----:B------:R-:W-:Y:S01]  /*5ce0*/  HADD2.F32 R104, -RZ, R103.H1_H1 ;  /* 0x30000067ff687230 */ /* 0x000fe20000004100 */
[----:B------:R-:W-:Y:S01]  /*5cf0*/  F2FP.F16.E4M3.UNPACK_B R109, R154.H1 ;  /* 0x0000009aff6d723e */ /* 0x000fe200030006ff */
[C---:B--2---:R-:W-:Y:S01]  /*5d00*/  FMUL R0, R78.reuse, R4 ;  /* 0x000000044e007220 */ /* 0x044fe20000400000 */
[C---:B-1----:R-:W-:Y:S01]  /*5d10*/  FMUL R2, R78.reuse, R5 ;  /* 0x000000054e027220 */ /* 0x042fe20000400000 */
[C---:B------:R-:W-:Y:S01]  /*5d20*/  FMUL R4, R78.reuse, R8 ;  /* 0x000000084e047220 */ /* 0x040fe20000400000 */
[C---:B------:R-:W-:Y:S01]  /*5d30*/  FMUL R5, R78.reuse, R9 ;  /* 0x000000094e057220 */ /* 0x040fe20000400000 */
[C---:B------:R-:W-:Y:S01]  /*5d40*/  FFMA R0, R81.reuse, R82, R0 ;  /* 0x0000005251007223 */ /* 0x040fe20000000000 */
[C---:B------:R-:W-:Y:S01]  /*5d50*/  FFMA R2, R81.reuse, R83, R2 ;  /* 0x0000005351027223 */ /* 0x040fe20000000002 */
[C---:B------:R-:W-:Y:S01]  /*5d60*/  FMUL R8, R78.reuse, R12 ;  /* 0x0000000c4e087220 */ /* 0x040fe20000400000 */
[C---:B------:R-:W-:Y:S01]  /*5d70*/  FMUL R9, R78.reuse, R13 ;  /* 0x0000000d4e097220 */ /* 0x040fe20000400000 */
[C---:B------:R-:W-:Y:S01]  /*5d80*/  FMUL R12, R78.reuse, R16 ;  /* 0x000000104e0c7220 */ /* 0x040fe20000400000 */
[C---:B------:R-:W-:Y:S01]  /*5d90*/  FMUL R13, R78.reuse, R17 ;  /* 0x000000114e0d7220 */ /* 0x040fe20000400000 */
[C---:B------:R-:W-:Y:S01]  /*5da0*/  FMUL R16, R78.reuse, R20 ;  /* 0x000000144e107220 */ /* 0x040fe20000400000 */
[C---:B------:R-:W-:Y:S01]  /*5db0*/  FMUL R17, R78.reuse, R21 ;  /* 0x000000154e117220 */ /* 0x040fe20000400000 */
[C---:B------:R-:W-:Y:S01]  /*5dc0*/  FMUL R20, R78.reuse, R24 ;  /* 0x000000184e147220 */ /* 0x040fe20000400000 */
[C---:B------:R-:W-:Y:S01]  /*5dd0*/  FMUL R21, R78.reuse, R25 ;  /* 0x000000194e157220 */ /* 0x040fe20000400000 */
[----:B------:R-:W-:Y:S02]  /*5de0*/  HADD2.F32 R108, -RZ, R107.H1_H1 ;  /* 0x3000006bff6c7230 */ /* 0x000fe40000004100 */
[C---:B------:R-:W-:Y:S01]  /*5df0*/  FMUL R24, R78.reuse, R28 ;  /* 0x0000001c4e187220 */ /* 0x040fe20000400000 */
[C---:B------:R-:W-:Y:S01]  /*5e00*/  FMUL R25, R78.reuse, R29 ;  /* 0x0000001d4e197220 */ /* 0x040fe20000400000 */
[C---:B------:R-:W-:Y:S01]  /*5e10*/  FMUL R28, R78.reuse, R32 ;  /* 0x000000204e1c7220 */ /* 0x040fe20000400000 */
[C---:B------:R-:W-:Y:S01]  /*5e20*/  FMUL R29, R78.reuse, R33 ;  /* 0x000000214e1d7220 */ /* 0x040fe20000400000 */
[C---:B------:R-:W-:Y:S01]  /*5e30*/  FMUL R32, R78.reuse, R36 ;  /* 0x000000244e207220 */ /* 0x040fe20000400000 */
[----:B------:R-:W-:Y:S01]  /*5e40*/  F2FP.F16.E4M3.UNPACK_B R111, R155 ;  /* 0x0000009bff6f723e */ /* 0x000fe200020006ff */
[C---:B------:R-:W-:Y:S01]  /*5e50*/  FMUL R33, R78.reuse, R37 ;  /* 0x000000254e217220 */ /* 0x040fe20000400000 */
[C---:B------:R-:W-:Y:S01]  /*5e60*/  FMUL R36, R78.reuse, R40 ;  /* 0x000000284e247220 */ /* 0x040fe20000400000 */
[----:B------:R-:W-:Y:S01]  /*5e70*/  F2FP.F16.E4M3.UNPACK_B R113, R155.H1 ;  /* 0x0000009bff71723e */ /* 0x000fe200030006ff */
[C---:B------:R-:W-:Y:S01]  /*5e80*/  FMUL R37, R78.reuse, R41 ;  /* 0x000000294e257220 */ /* 0x040fe20000400000 */
[----:B------:R-:W-:Y:S02]  /*5e90*/  HADD2.F32 R112, -RZ, R111.H1_H1 ;  /* 0x3000006fff707230 */ /* 0x000fe40000004100 */
        /* <DEDUP_REMOVED lines=26> */
[C---:B------:R-:W-:Y:S01]  /*6040*/  FFMA R3, R81.reuse, R84, R3 ;  /* 0x0000005451037223 */ /* 0x040fe20000000003 */
[C---:B------:R-:W-:Y:S01]  /*6050*/  FFMA R7, R81.reuse, R86, R7 ;  /* 0x0000005651077223 */ /* 0x040fe20000000007 */
[----:B------:R-:W-:Y:S01]  /*6060*/  F2FP.F16.E4M3.UNPACK_B R131, R160 ;  /* 0x000000a0ff83723e */ /* 0x000fe200020006ff */
[C---:B------:R-:W-:Y:S01]  /*6070*/  FFMA R4, R81.reuse, R85, R4 ;  /* 0x0000005551047223 */ /* 0x040fe20000000004 */
[C---:B------:R-:W-:Y:S01]  /*6080*/  FFMA R5, R81.reuse, R88, R5 ;  /* 0x0000005851057223 */ /* 0x040fe20000000005 */
[----:B------:R-:W-:Y:S01]  /*6090*/  F2FP.F16.E4M3.UNPACK_B R133, R160.H1 ;  /* 0x000000a0ff85723e */ /* 0x000fe200030006ff */
[----:B------:R-:W-:Y:S01]  /*60a0*/  FFMA R6, R81, R87, R6 ;  /* 0x0000005751067223 */ /* 0x000fe20000000006 */
[----:B------:R-:W-:Y:S01]  /*60b0*/  F2FP.SATFINITE.E4M3.F32.PACK_AB_MERGE_C R195, R7, R3, RZ ;  /* 0x0000000307c3723e */ /* 0x000fe200048070ff */
[----:B------:R-:W-:Y:S02]  /*60c0*/  HADD2.F32 R128, -RZ, R127.H1_H1 ;  /* 0x3000007fff807230 */ /* 0x000fe40000004100 */
[----:B------:R-:W-:Y:S01]  /*60d0*/  FMUL R11, R78, R11 ;  /* 0x0000000b4e0b7220 */ /* 0x000fe20000400000 */
[----:B------:R-:W-:Y:S01]  /*60e0*/  HADD2.F32 R132, -RZ, R131.H1_H1 ;  /* 0x30000083ff847230 */ /* 0x000fe20000004100 */
[----:B------:R-:W-:Y:S01]  /*60f0*/  F2FP.SATFINITE.E4M3.F32.PACK_AB_MERGE_C R200, R2, R0, R195 ;  /* 0x0000000002c8723e */ /* 0x000fe200048070c3 */
[----:B------:R-:W-:Y:S01]  /*6100*/  FMUL R10, R78, R14 ;  /* 0x0000000e4e0a7220 */ /* 0x000fe20000400000 */
[----:B------:R-:W-:Y:S01]  /*6110*/  IADD3 R195, PT, PT, R186, R207, RZ ;  /* 0x000000cfbac37210 */ /* 0x000fe20007ffe0ff */
[C---:B------:R-:W-:Y:S01]  /*6120*/  FFMA R11, R81.reuse, R90, R11 ;  /* 0x0000005a510b7223 */ /* 0x040fe2000000000b */
[C---:B------:R-:W-:Y:S01]  /*6130*/  FFMA R8, R81.reuse, R89, R8 ;  /* 0x0000005951087223 */ /* 0x040fe20000000008 */
[C---:B------:R-:W-:Y:S01]  /*6140*/  FFMA R9, R81.reuse, R92, R9 ;  /* 0x0000005c51097223 */ /* 0x040fe20000000009 */
[--C-:B------:R-:W-:Y:S02]  /*6150*/  HADD2.F32 R95, -RZ, R97.reuse.H0_H0 ;  /* 0x20000061ff5f7230 */ /* 0x100fe40000004100 */
[----:B------:R-:W-:Y:S01]  /*6160*/  FFMA R10, R81, R91, R10 ;  /* 0x0000005b510a7223 */ /* 0x000fe2000000000a */
[----:B------:R-:W-:Y:S01]  /*6170*/  F2FP.SATFINITE.E4M3.F32.PACK_AB_MERGE_C R201, R11, R6, RZ ;  /* 0x000000060bc9723e */ /* 0x000fe200048070ff */
[C---:B------:R-:W-:Y:S01]  /*6180*/  FMUL R15, R78.reuse, R15 ;  /* 0x0000000f4e0f7220 */ /* 0x040fe20000400000 */
[----:B------:R-:W-:Y:S02]  /*6190*/  HADD2.F32 R98, -RZ, R97.H1_H1 ;  /* 0x30000061ff627230 */ /* 0x000fe40000004100 */
[C---:B------:R-:W-:Y:S01]  /*61a0*/  FMUL R14, R78.reuse, R18 ;  /* 0x000000124e0e7220 */ /* 0x040fe20000400000 */
[----:B------:R-:W-:Y:S01]  /*61b0*/  F2FP.SATFINITE.E4M3.F32.PACK_AB_MERGE_C R201, R5, R4, R201 ;  /* 0x0000000405c9723e */ /* 0x000fe200048070c9 */
[----:B------:R-:W-:Y:S02]  /*61c0*/  HADD2.F32 R97, -RZ, R99.H0_H0 ;  /* 0x20000063ff617230 */ /* 0x000fe40000004100 */
[C---:B------:R-:W-:Y:S01]  /*61d0*/  FFMA R15, R81.reuse, R94, R15 ;  /* 0x0000005e510f7223 */ /* 0x040fe2000000000f */
[C---:B------:R-:W-:Y:S01]  /*61e0*/  FFMA R12, R81.reuse, R93, R12 ;  /* 0x0000005d510c7223 */ /* 0x040fe2000000000c */
[----:B------:R-:W-:Y:S01]  /*61f0*/  FFMA R13, R81, R96, R13 ;  /* 0x00000060510d7223 */ /* 0x000fe2000000000d */
[----:B------:R-:W-:Y:S01]  /*6200*/  F2FP.F16.E4M3.UNPACK_B R135, R161 ;  /* 0x000000a1ff87723e */ /* 0x000fe200020006ff */
[--C-:B------:R-:W-:Y:S01]  /*6210*/  HADD2.F32 R99, -RZ, R101.reuse.H0_H0 ;  /* 0x20000065ff637230 */ /* 0x100fe20000004100 */
[----:B------:R-:W-:Y:S01]  /*6220*/  F2FP.SATFINITE.E4M3.F32.PACK_AB_MERGE_C R202, R15, R10, RZ ;  /* 0x0000000a0fca723e */ /* 0x000fe200048070ff */
[----:B------:R-:W-:Y:S01]  /*6230*/  FFMA R14, R81, R95, R14 ;  /* 0x0000005f510e7223 */ /* 0x000fe2000000000e */
[C---:B------:R-:W-:Y:S01]  /*6240*/  FMUL R19, R78.reuse, R19 ;  /* 0x000000134e137220 */ /* 0x040fe20000400000 */
[----:B------:R-:W-:Y:S01]  /*6250*/  HADD2.F32 R102, -RZ, R101.H1_H1 ;  /* 0x30000065ff667230 */ /* 0x000fe20000004100 */
[----:B------:R-:W-:Y:S01]  /*6260*/  F2FP.SATFINITE.E4M3.F32.PACK_AB_MERGE_C R202, R9, R8, R202 ;  /* 0x0000000809ca723e */ /* 0x000fe200048070ca */
[----:B------:R-:W-:Y:S02]  /*6270*/  HADD2.F32 R101, -RZ, R103.H0_H0 ;  /* 0x20000067ff657230 */ /* 0x000fe40000004100 */
[C---:B------:R-:W-:Y:S01]  /*6280*/  FFMA R19, R81.reuse, R98, R19 ;  /* 0x0000006251137223 */ /* 0x040fe20000000013 */
[C---:B------:R-:W-:Y:S01]  /*6290*/  FFMA R16, R81.reuse, R97, R16 ;  /* 0x0000006151107223 */ /* 0x040fe20000000010 */
[----:B------:R-:W-:Y:S01]  /*62a0*/  FFMA R17, R81, R100, R17 ;  /* 0x0000006451117223 */ /* 0x000fe20000000011 */
[----:B------:R-:W-:Y:S02]  /*62b0*/  HADD2.F32 R136, -RZ, R135.H1_H1 ;  /* 0x30000087ff887230 */ /* 0x000fe40000004100 */
[C---:B------:R-:W-:Y:S01]  /*62c0*/  FMUL R18, R78.reuse, R22 ;  /* 0x000000164e127220 */ /* 0x040fe20000400000 */
[----:B------:R-:W-:Y:S01]  /*62d0*/  F2FP.F16.E4M3.UNPACK_B R137, R161.H1 ;  /* 0x000000a1ff89723e */ /* 0x000fe200030006ff */
[C---:B------:R-:W-:Y:S01]  /*62e0*/  FMUL R23, R78.reuse, R23 ;  /* 0x000000174e177220 */ /* 0x040fe20000400000 */
[--C-:B------:R-:W-:Y:S01]  /*62f0*/  HADD2.F32 R103, -RZ, R105.reuse.H0_H0 ;  /* 0x20000069ff677230 */ /* 0x100fe20000004100 */
[----:B------:R-:W-:Y:S01]  /*6300*/  F2FP.SATFINITE.E4M3.F32.PACK_AB_MERGE_C R203, R19, R14, RZ ;  /* 0x0000000e13cb723e */ /* 0x000fe200048070ff */
[C---:B------:R-:W-:Y:S01]  /*6310*/  FFMA R18, R81.reuse, R99, R18 ;  /* 0x0000006351127223 */ /* 0x040fe20000000012 */
[C---:B------:R-:W-:Y:S01]  /*6320*/  FFMA R23, R81.reuse, R102, R23 ;  /* 0x0000006651177223 */ /* 0x040fe20000000017 */
[----:B------:R-:W-:Y:S01]  /*6330*/  FFMA R20, R81, R101, R20 ;  /* 0x0000006551147223 */ /* 0x000fe20000000014 */
[----:B------:R-:W-:Y:S01]  /*6340*/  F2FP.F16.E4M3.UNPACK_B R139, R162 ;  /* 0x000000a2ff8b723e */ /* 0x000fe200020006ff */
[----:B------:R-:W-:Y:S01]  /*6350*/  HADD2.F32 R106, -RZ, R105.H1_H1 ;  /* 0x30000069ff6a7230 */ /* 0x000fe20000004100 */
[----:B------:R-:W-:Y:S01]  /*6360*/  F2FP.SATFINITE.E4M3.F32.PACK_AB_MERGE_C R203, R13, R12, R203 ;  /* 0x0000000c0dcb723e */ /* 0x000fe200048070cb */
[----:B------:R-:W-:Y:S01]  /*6370*/  FFMA R21, R81, R104, R21 ;  /* 0x0000006851157223 */ /* 0x000fe20000000015 */
[----:B------:R-:W-:Y:S01]  /*6380*/  F2FP.SATFINITE.E4M3.F32.PACK_AB_MERGE_C R208, R23, R18, RZ ;  /* 0x0000001217d0723e */ /* 0x000fe200048070ff */
[----:B------:R-:W-:Y:S02]  /*6390*/  HADD2.F32 R105, -RZ, R107.H0_H0 ;  /* 0x2000006bff697230 */ /* 0x000fe40000004100 */
[C---:B------:R-:W-:Y:S01]  /*63a0*/  FMUL R22, R78.reuse, R26 ;  /* 0x0000001a4e167220 */ /* 0x040fe20000400000 */
[----:B------:R1:W-:Y:S01]  /*63b0*/  STS.128 [R172+UR49+0x8200], R200 ;  /* 0x008200c8ac007988 */ /* 0x0003e20008000c31 */
[----:B------:R-:W-:Y:S01]  /*63c0*/  F2FP.SATFINITE.E4M3.F32.PACK_AB_MERGE_C R208, R17, R16, R208 ;  /* 0x0000001011d0723e */ /* 0x000fe200048070d0 */
[----:B------:R-:W-:Y:S02]  /*63d0*/  HADD2.F32 R140, -RZ, R139.H1_H1 ;  /* 0x3000008bff8c7230 */ /* 0x000fe40000004100 */
[C---:B------:R-:W-:Y:S01]  /*63e0*/  FFMA R22, R81.reuse, R103, R22 ;  /* 0x0000006751167223 */ /* 0x040fe20000000016 */
[C---:B------:R-:W-:Y:S01]  /*63f0*/  FMUL R27, R78.reuse, R27 ;  /* 0x0000001b4e1b7220 */ /* 0x040fe20000400000 */
[--C-:B------:R-:W-:Y:S02]  /*6400*/  HADD2.F32 R107, -RZ, R109.reuse.H0_H0 ;  /* 0x2000006dff6b7230 */ /* 0x100fe40000004100 */
[C---:B------:R-:W-:Y:S01]  /*6410*/  FMUL R26, R78.reuse, R30 ;  /* 0x0000001e4e1a7220 */ /* 0x040fe20000400000 */
[----:B------:R-:W-:Y:S02]  /*6420*/  HADD2.F32 R110, -RZ, R109.H1_H1 ;  /* 0x3000006dff6e7230 */ /* 0x000fe40000004100 */
[C---:B------:R-:W-:Y:S01]  /*6430*/  FFMA R27, R81.reuse, R106, R27 ;  /* 0x0000006a511b7223 */ /* 0x040fe2000000001b */
[C---:B------:R-:W-:Y:S01]  /*6440*/  FFMA R24, R81.reuse, R105, R24 ;  /* 0x0000006951187223 */ /* 0x040fe20000000018 */
[----:B------:R-:W-:Y:S01]  /*6450*/  FFMA R25, R81, R108, R25 ;  /* 0x0000006c51197223 */ /* 0x000fe20000000019 */
[----:B------:R-:W-:Y:S01]  /*6460*/  F2FP.F16.E4M3.UNPACK_B R141, R162.H1 ;  /* 0x000000a2ff8d723e */ /* 0x000fe200030006ff */
[----:B------:R-:W-:Y:S01]  /*6470*/  HADD2.F32 R109, -RZ, R111.H0_H0 ;  /* 0x2000006fff6d7230 */ /* 0x000fe20000004100 */
[----:B------:R-:W-:Y:S01]  /*6480*/  F2FP.SATFINITE.E4M3.F32.PACK_AB_MERGE_C R209, R27, R22, RZ ;  /* 0x000000161bd1723e */ /* 0x000fe200048070ff */
[----:B------:R-:W-:Y:S01]  /*6490*/  FFMA R26, R81, R107, R26 ;  /* 0x0000006b511a7223 */ /* 0x000fe2000000001a */
[C---:B------:R-:W-:Y:S01]  /*64a0*/  FMUL R31, R78.reuse, R31 ;  /* 0x0000001f4e1f7220 */ /* 0x040fe20000400000 */
[--C-:B------:R-:W-:Y:S01]  /*64b0*/  HADD2.F32 R111, -RZ, R113.reuse.H0_H0 ;  /* 0x20000071ff6f7230 */ /* 0x100fe20000004100 */
[----:B------:R-:W-:Y:S01]  /*64c0*/  F2FP.SATFINITE.E4M3.F32.PACK_AB_MERGE_C R209, R21, R20, R209 ;  /* 0x0000001415d1723e */ /* 0x000fe200048070d1 */
[----:B------:R-:W-:Y:S02]  /*64d0*/  HADD2.F32 R114, -RZ, R113.H1_H1 ;  /* 0x30000071ff727230 */ /* 0x000fe40000004100 */
[C---:B------:R-:W-:Y:S01]  /*64e0*/  FFMA R31, R81.reuse, R110, R31 ;  /* 0x0000006e511f7223 */ /* 0x040fe2000000001f */
[C---:B------:R-:W-:Y:S01]  /*64f0*/  FFMA R28, R81.reuse, R109, R28 ;  /* 0x0000006d511c7223 */ /* 0x040fe2000000001c */
[----:B------:R-:W-:Y:S01]  /*6500*/  FFMA R29, R81, R112, R29 ;  /* 0x00000070511d7223 */ /* 0x000fe2000000001d */
[----:B------:R-:W-:Y:S02]  /*6510*/  HADD2.F32 R113, -RZ, R115.H0_H0 ;  /* 0x20000073ff717230 */ /* 0x000fe40000004100 */
[C---:B------:R-:W-:Y:S01]  /*6520*/  FMUL R30, R78.reuse, R34 ;  /* 0x000000224e1e7220 */ /* 0x040fe20000400000 */
[----:B------:R-:W-:Y:S01]  /*6530*/  F2FP.F16.E4M3.UNPACK_B R143, R163 ;  /* 0x000000a3ff8f723e */ /* 0x000fe200020006ff */
[C---:B------:R-:W-:Y:S01]  /*6540*/  FMUL R35, R78.reuse, R35 ;  /* 0x000000234e237220 */ /* 0x040fe20000400000 */
[----:B------:R-:W-:Y:S01]  /*6550*/  HADD2.F32 R115, -RZ, R117.H0_H0 ;  /* 0x20000075ff737230 */ /* 0x000fe20000004100 */
[----:B------:R-:W-:Y:S01]  /*6560*/  F2FP.SATFINITE.E4M3.F32.PACK_AB_MERGE_C R210, R31, R26, RZ ;  /* 0x0000001a1fd2723e */ /* 0x000fe200048070ff */
[C---:B------:R-:W-:Y:S01]  /*6570*/  FFMA R30, R81.reuse, R111, R30 ;  /* 0x0000006f511e7223 */ /* 0x040fe2000000001e */
[C---:B------:R-:W-:Y:S01]  /*6580*/  FFMA R35, R81.reuse, R114, R35 ;  /* 0x0000007251237223 */ /* 0x040fe20000000023 */
[C---:B------:R-:W-:Y:S01]  /*6590*/  FFMA R32, R81.reuse, R113, R32 ;  /* 0x0000007151207223 */ /* 0x040fe20000000020 */
[----:B------:R-:W-:Y:S01]  /*65a0*/  F2FP.F16.E4M3.UNPACK_B R145, R163.H1 ;  /* 0x000000a3ff91723e */ /* 0x000fe200030006ff */
[----:B------:R-:W-:Y:S01]  /*65b0*/  FFMA R33, R81, R116, R33 ;  /* 0x0000007451217223 */ /* 0x000fe20000000021 */
[----:B------:R-:W-:Y:S01]  /*65c0*/  F2FP.SATFINITE.E4M3.F32.PACK_AB_MERGE_C R210, R25, R24, R210 ;  /* 0x0000001819d2723e */ /* 0x000fe200048070d2 */
[----:B------:R-:W-:Y:S01]  /*65d0*/  HADD2.F32 R144, -RZ, R143.H1_H1 ;  /* 0x3000008fff907230 */ /* 0x000fe20000004100 */
[----:B------:R-:W-:Y:S01]  /*65e0*/  F2FP.SATFINITE.E4M3.F32.PACK_AB_MERGE_C R211, R35, R30, RZ ;  /* 0x0000001e23d3723e */ /* 0x000fe200048070ff */
[----:B------:R-:W-:Y:S02]  /*65f0*/  HADD2.F32 R118, -RZ, R117.H1_H1 ;  /* 0x30000075ff767230 */ /* 0x000fe40000004100 */
[C---:B------:R-:W-:Y:S01]  /*6600*/  FMUL R34, R78.reuse, R38 ;  /* 0x000000264e227220 */ /* 0x040fe20000400000 */
[----:B------:R-:W-:Y:S01]  /*6610*/  HADD2.F32 R117, -RZ, R119.H0_H0 ;  /* 0x20000077ff757230 */ /* 0x000fe20000004100 */
[----:B------:R-:W-:Y:S01]  /*6620*/  F2FP.SATFINITE.E4M3.F32.PACK_AB_MERGE_C R211, R29, R28, R211 ;  /* 0x0000001c1dd3723e */ /* 0x000fe200048070d3 */
[C---:B------:R-:W-:Y:S01]  /*6630*/  FMUL R39, R78.reuse, R39 ;  /* 0x000000274e277220 */ /* 0x040fe20000400000 */
[--C-:B------:R-:W-:Y:S02]  /*6640*/  HADD2.F32 R119, -RZ, R121.reuse.H0_H0 ;  /* 0x20000079ff777230 */ /* 0x100fe40000004100 */
[C---:B------:R-:W-:Y:S01]  /*6650*/  FFMA R34, R81.reuse, R115, R34 ;  /* 0x0000007351227223 */ /* 0x040fe20000000022 */
[----:B------:R-:W-:Y:S01]  /*6660*/  HADD2.F32 R122, -RZ, R121.H1_H1 ;  /* 0x30000079ff7a7230 */ /* 0x000fe20000004100 */
[----:B------:R1:W-:Y:S01]  /*6670*/  STS.128 [R192+0x8010], R208 ;  /* 0x008010d0c0007388 */ /* 0x0003e20000000c00 */
[----:B------:R-:W-:Y:S02]  /*6680*/  HADD2.F32 R121, -RZ, R123.H0_H0 ;  /* 0x2000007bff797230 */ /* 0x000fe40000004100 */
[C---:B------:R-:W-:Y:S01]  /*6690*/  FFMA R39, R81.reuse, R118, R39 ;  /* 0x0000007651277223 */ /* 0x040fe20000000027 */
[C---:B------:R-:W-:Y:S01]  /*66a0*/  FFMA R36, R81.reuse, R117, R36 ;  /* 0x0000007551247223 */ /* 0x040fe20000000024 */
[----:B------:R-:W-:Y:S01]  /*66b0*/  FFMA R37, R81, R120, R37 ;  /* 0x0000007851257223 */ /* 0x000fe20000000025 */
[C---:B------:R-:W-:Y:S01]  /*66c0*/  FMUL R38, R78.reuse, R42 ;  /* 0x0000002a4e267220 */ /* 0x040fe20000400000 */
[----:B------:R-:W-:Y:S01]  /*66d0*/  ISETP.NE.AND P0, PT, R189, RZ, PT ;  /* 0x000000ffbd00720c */ /* 0x000fe20003f05270 */
[C---:B------:R-:W-:Y:S01]  /*66e0*/  FMUL R43, R78.reuse, R43 ;  /* 0x0000002b4e2b7220 */ /* 0x040fe20000400000 */
[--C-:B------:R-:W-:Y:S01]  /*66f0*/  HADD2.F32 R123, -RZ, R125.reuse.H0_H0 ;  /* 0x2000007dff7b7230 */ /* 0x100fe20000004100 */
[----:B------:R-:W-:Y:S01]  /*6700*/  F2FP.SATFINITE.E4M3.F32.PACK_AB_MERGE_C R212, R39, R34, RZ ;  /* 0x0000002227d4723e */ /* 0x000fe200048070ff */
[C---:B------:R-:W-:Y:S01]  /*6710*/  FFMA R38, R81.reuse, R119, R38 ;  /* 0x0000007751267223 */ /* 0x040fe20000000026 */
[C---:B------:R-:W-:Y:S01]  /*6720*/  FFMA R43, R81.reuse, R122, R43 ;  /* 0x0000007a512b7223 */ /* 0x040fe2000000002b */
[----:B------:R-:W-:Y:S01]  /*6730*/  FFMA R40, R81, R121, R40 ;  /* 0x0000007951287223 */ /* 0x000fe20000000028 */
[----:B------:R-:W-:Y:S01]  /*6740*/  F2FP.SATFINITE.E4M3.F32.PACK_AB_MERGE_C R212, R33, R32, R212 ;  /* 0x0000002021d4723e */ /* 0x000fe200048070d4 */
[----:B------:R-:W-:Y:S01]  /*6750*/  FFMA R41, R81, R124, R41 ;  /* 0x0000007c51297223 */ /* 0x000fe20000000029 */
[----:B------:R-:W-:Y:S01]  /*6760*/  HADD2.F32 R126, -RZ, R125.H1_H1 ;  /* 0x3000007dff7e7230 */ /* 0x000fe20000004100 */
[----:B------:R-:W-:Y:S01]  /*6770*/  F2FP.SATFINITE.E4M3.F32.PACK_AB_MERGE_C R213, R43, R38, RZ ;  /* 0x000000262bd5723e */ /* 0x000fe200048070ff */
[----:B------:R-:W-:Y:S02]  /*6780*/  HADD2.F32 R125, -RZ, R127.H0_H0 ;  /* 0x2000007fff7d7230 */ /* 0x000fe40000004100 */
[C---:B------:R-:W-:Y:S01]  /*6790*/  FMUL R42, R78.reuse, R46 ;  /* 0x0000002e4e2a7220 */ /* 0x040fe20000400000 */
[----:B------:R-:W-:Y:S01]  /*67a0*/  FMUL R47, R78, R47 ;  /* 0x0000002f4e2f7220 */ /* 0x000fe20000400000 */
[--C-:B------:R-:W-:Y:S01]  /*67b0*/  HADD2.F32 R127, -RZ, R129.reuse.H0_H0 ;  /* 0x20000081ff7f7230 */ /* 0x100fe20000004100 */
[----:B------:R-:W-:Y:S01]  /*67c0*/  F2FP.SATFINITE.E4M3.F32.PACK_AB_MERGE_C R213, R37, R36, R213 ;  /* 0x0000002425d5723e */ /* 0x000fe200048070d5 */
[C---:B------:R-:W-:Y:S01]  /*67d0*/  FFMA R42, R81.reuse, R123, R42 ;  /* 0x0000007b512a7223 */ /* 0x040fe2000000002a */
[C---:B------:R-:W-:Y:S01]  /*67e0*/  FFMA R47, R81.reuse, R126, R47 ;  /* 0x0000007e512f7223 */ /* 0x040fe2000000002f */
[C---:B------:R-:W-:Y:S01]  /*67f0*/  FFMA R44, R81.reuse, R125, R44 ;  /* 0x0000007d512c7223 */ /* 0x040fe2000000002c */
[----:B------:R-:W-:Y:S01]  /*6800*/  ISETP.NE.AND P6, PT, R198, RZ, PT ;  /* 0x000000ffc600720c */ /* 0x000fe20003fc5270 */
[----:B------:R-:W-:Y:S01]  /*6810*/  FFMA R45, R81, R128, R45 ;  /* 0x00000080512d7223 */ /* 0x000fe2000000002d */
[----:B------:R-:W-:Y:S01]  /*6820*/  HADD2.F32 R130, -RZ, R129.H1_H1 ;  /* 0x30000081ff827230 */ /* 0x000fe20000004100 */
[----:B------:R-:W-:Y:S01]  /*6830*/  F2FP.SATFINITE.E4M3.F32.PACK_AB_MERGE_C R214, R47, R42, RZ ;  /* 0x0000002a2fd6723e */ /* 0x000fe200048070ff */
[----:B------:R-:W-:Y:S02]  /*6840*/  HADD2.F32 R129, -RZ, R131.H0_H0 ;  /* 0x20000083ff817230 */ /* 0x000fe40000004100 */
[C---:B------:R-:W-:Y:S01]  /*6850*/  FMUL R46, R78.reuse, R50 ;  /* 0x000000324e2e7220 */ /* 0x040fe20000400000 */
[C---:B------:R-:W-:Y:S01]  /*6860*/  FMUL R51, R78.reuse, R51 ;  /* 0x000000334e337220 */ /* 0x040fe20000400000 */
[--C-:B------:R-:W-:Y:S02]  /*6870*/  HADD2.F32 R131, -RZ, R133.reuse.H0_H0 ;  /* 0x20000085ff837230 */ /* 0x100fe40000004100 */
[C---:B------:R-:W-:Y:S01]  /*6880*/  FMUL R50, R78.reuse, R54 ;  /* 0x000000364e327220 */ /* 0x040fe20000400000 */
[C---:B------:R-:W-:Y:S01]  /*6890*/  FFMA R46, R81.reuse, R127, R46 ;  /* 0x0000007f512e7223 */ /* 0x040fe2000000002e */
[----:B------:R-:W-:Y:S02]  /*68a0*/  HADD2.F32 R134, -RZ, R133.H1_H1 ;  /* 0x30000085ff867230 */ /* 0x000fe40000004100 */
[C---:B------:R-:W-:Y:S01]  /*68b0*/  FFMA R51, R81.reuse, R130, R51 ;  /* 0x0000008251337223 */ /* 0x040fe20000000033 */
[----:B------:R-:W-:Y:S02]  /*68c0*/  HADD2.F32 R133, -RZ, R135.H0_H0 ;  /* 0x20000087ff857230 */ /* 0x000fe40000004100 */
[C---:B------:R-:W-:Y:S01]  /*68d0*/  FMUL R55, R78.reuse, R55 ;  /* 0x000000374e377220 */ /* 0x040fe20000400000 */
[C---:B------:R-:W-:Y:S01]  /*68e0*/  FFMA R48, R81.reuse, R129, R48 ;  /* 0x0000008151307223 */ /* 0x040fe20000000030 */
[C---:B------:R-:W-:Y:S01]  /*68f0*/  FFMA R49, R81.reuse, R132, R49 ;  /* 0x0000008451317223 */ /* 0x040fe20000000031 */
[--C-:B------:R-:W-:Y:S02]  /*6900*/  HADD2.F32 R135, -RZ, R137.reuse.H0_H0 ;  /* 0x20000089ff877230 */ /* 0x100fe40000004100 */
[C---:B------:R-:W-:Y:S01]  /*6910*/  FFMA R50, R81.reuse, R131, R50 ;  /* 0x0000008351327223 */ /* 0x040fe20000000032 */
[----:B------:R-:W-:Y:S02]  /*6920*/  HADD2.F32 R138, -RZ, R137.H1_H1 ;  /* 0x30000089ff8a7230 */ /* 0x000fe40000004100 */
[C---:B------:R-:W-:Y:S01]  /*6930*/  FMUL R54, R78.reuse, R58 ;  /* 0x0000003a4e367220 */ /* 0x040fe20000400000 */
[----:B------:R-:W-:Y:S02]  /*6940*/  HADD2.F32 R137, -RZ, R139.H0_H0 ;  /* 0x2000008bff897230 */ /* 0x000fe40000004100 */
[C---:B------:R-:W-:Y:S01]  /*6950*/  FFMA R55, R81.reuse, R134, R55 ;  /* 0x0000008651377223 */ /* 0x040fe20000000037 */
        /* <DEDUP_REMOVED lines=16> */
[----:B------:R-:W-:Y:S01]  /*6a60*/  FFMA R63, R81, R142, R63 ;  /* 0x0000008e513f7223 */ /* 0x000fe2000000003f */
[----:B------:R-:W-:Y:S01]  /*6a70*/  FMUL R67, R78, R67 ;  /* 0x000000434e437220 */ /* 0x000fe20000400000 */
[----:B------:R-:W-:Y:S01]  /*6a80*/  F2FP.SATFINITE.E4M3.F32.PACK_AB_MERGE_C R215, R51, R46, RZ ;  /* 0x0000002e33d7723e */ /* 0x000fe200048070ff */
[C---:B------:R-:W-:Y:S01]  /*6a90*/  FFMA R60, R81.reuse, R141, R60 ;  /* 0x0000008d513c7223 */ /* 0x040fe2000000003c */
[C---:B------:R-:W-:Y:S01]  /*6aa0*/  FFMA R61, R81.reuse, R144, R61 ;  /* 0x00000090513d7223 */ /* 0x040fe2000000003d */
[C---:B------:R-:W-:Y:S01]  /*6ab0*/  FFMA R62, R81.reuse, R143, R62 ;  /* 0x0000008f513e7223 */ /* 0x040fe2000000003e */
[----:B------:R-:W-:Y:S01]  /*6ac0*/  FFMA R67, R81, R146, R67 ;  /* 0x0000009251437223 */ /* 0x000fe20000000043 */
[----:B------:R-:W-:Y:S02]  /*6ad0*/  F2FP.SATFINITE.E4M3.F32.PACK_AB_MERGE_C R214, R41, R40, R214 ;  /* 0x0000002829d6723e */ /* 0x000fe400048070d6 */
[----:B------:R-:W-:Y:S02]  /*6ae0*/  F2FP.SATFINITE.E4M3.F32.PACK_AB_MERGE_C R215, R45, R44, R215 ;  /* 0x0000002c2dd7723e */ /* 0x000fe400048070d7 */
[----:B------:R-:W-:Y:S02]  /*6af0*/  F2FP.SATFINITE.E4M3.F32.PACK_AB_MERGE_C R216, R55, R50, RZ ;  /* 0x0000003237d8723e */ /* 0x000fe400048070ff */
[----:B------:R-:W-:Y:S01]  /*6b00*/  F2FP.SATFINITE.E4M3.F32.PACK_AB_MERGE_C R217, R59, R54, RZ ;  /* 0x000000363bd9723e */ /* 0x000fe200048070ff */
[----:B------:R1:W-:Y:S01]  /*6b10*/  STS.128 [R195+0x8020], R212 ;  /* 0x008020d4c3007388 */ /* 0x0003e20000000c00 */
[----:B------:R-:W-:Y:S02]  /*6b20*/  F2FP.SATFINITE.E4M3.F32.PACK_AB_MERGE_C R218, R63, R58, RZ ;  /* 0x0000003a3fda723e */ /* 0x000fe400048070ff */
[----:B------:R-:W-:Y:S02]  /*6b30*/  F2FP.SATFINITE.E4M3.F32.PACK_AB_MERGE_C R219, R67, R62, RZ ;  /* 0x0000003e43db723e */ /* 0x000fe400048070ff */
[----:B------:R-:W-:Y:S02]  /*6b40*/  F2FP.SATFINITE.E4M3.F32.PACK_AB_MERGE_C R216, R49, R48, R216 ;  /* 0x0000003031d8723e */ /* 0x000fe400048070d8 */
[----:B------:R-:W-:Y:S02]  /*6b50*/  F2FP.SATFINITE.E4M3.F32.PACK_AB_MERGE_C R217, R53, R52, R217 ;  /* 0x0000003435d9723e */ /* 0x000fe400048070d9 */
[----:B------:R-:W-:Y:S02]  /*6b60*/  F2FP.SATFINITE.E4M3.F32.PACK_AB_MERGE_C R218, R57, R56, R218 ;  /* 0x0000003839da723e */ /* 0x000fe400048070da */
[----:B------:R-:W-:Y:S02]  /*6b70*/  F2FP.SATFINITE.E4M3.F32.PACK_AB_MERGE_C R219, R61, R60, R219 ;  /* 0x0000003c3ddb723e */ /* 0x000fe400048070db */
[----:B------:R-:W-:Y:S02]  /*6b80*/  LEA R204, R181, UR49, 0x3 ;  /* 0x00000031b5cc7c11 */ /* 0x000fe4000f8e18ff */
[----:B------:R-:W-:Y:S01]  /*6b90*/  @P6 SHF.L.U32 R221, R180, 0x1f, RZ ;  /* 0x0000001fb4dd6819 */ /* 0x000fe200000006ff */
[----:B------:R1:W-:Y:S01]  /*6ba0*/  STS.128 [R194+0x8010], R216 ;  /* 0x008010d8c2007388 */ /* 0x0003e20000000c00 */
[----:B------:R-:W-:Y:S01]  /*6bb0*/  @!PT LDS RZ, [RZ] ;  /* 0x00000000fffff984 */ /* 0x000fe20000000800 */
[----:B------:R-:W-:Y:S01]  /*6bc0*/  @!PT LDS RZ, [RZ] ;  /* 0x00000000fffff984 */ /* 0x000fe20000000800 */
[----:B------:R-:W-:Y:S01]  /*6bd0*/  @!PT LDS RZ, [RZ] ;  /* 0x00000000fffff984 */ /* 0x000fe20000000800 */
[----:B------:R-:W-:Y:S01]  /*6be0*/  @!PT LDS RZ, [RZ] ;  /* 0x00000000fffff984 */ /* 0x000fe20000000800 */
[----:B------:R2:W-:Y:S07]  /*6bf0*/  MEMBAR.ALL.CTA ;  /* 0x0000000000007992 */ /* 0x0005ee0000008000 */
[----:B--2---:R-:W2:Y:S02]  /*6c00*/  FENCE.VIEW.ASYNC.S ;  /* 0x00000000000073c6 */ /* 0x004ea40000000000 */
[----:B--2---:R-:W-:Y:S06]  /*6c10*/  BAR.SYNC.DEFER_BLOCKING 0x1, 0x80 ;  /* 0x0042000000007b1d */ /* 0x004fec0000010000 */
[----:B------:R-:W-:Y:S05]  /*6c20*/  @P0 BRA `(.L_x_97) ;  /* 0x0000000000280947 */ /* 0x000fea0003800000 */
[----:B------:R-:W-:Y:S02]  /*6c30*/  UIADD3 UR4, UPT, UPT, UR49, 0x8200, URZ ;  /* 0x0000820031047890 */ /* 0x000fe4000fffe0ff */
[----:B------:R-:W-:Y:S01]  /*6c40*/  UIADD3 UR6, UP0, UPT, UR52, 0x680, URZ ;  /* 0x0000068034067890 */ /* 0x000fe2000ff1e0ff */
[----:B------:R-:W-:Y:S03]  /*6c50*/  UMOV UR43, UR36 ;  /* 0x00000024002b7c82 */ /* 0x000fe60008000000 */
[----:B------:R-:W-:Y:S01]  /*6c60*/  MOV R188, UR4 ;  /* 0x0000000400bc7c02 */ /* 0x000fe20008000f00 */
[----:B------:R-:W-:Y:S03]  /*6c70*/  UIADD3.X UR7, UPT, UPT, URZ, UR53, URZ, UP0, !UPT ;  /* 0x00000035ff077290 */ /* 0x000fe600087fe4ff */
[----:B------:R-:W-:Y:S11]  /*6c80*/  R2UR UR40, R188 ;  /* 0x00000000bc2872ca */ /* 0x000ff600000e0000 */
[----:B------:R-:W-:Y:S02]  /*6c90*/  @!UPT UIADD3 URZ, UPT, UPT, URZ, URZ, URZ ;  /* 0x000000fffffff290 */ /* 0x000fe4000fffe0ff */
[----:B------:R2:W-:Y:S01]  /*6ca0*/  UTMASTG.3D [UR40], [UR6] ;  /* 0x00000028060073b5 */ /* 0x0005e20008010000 */
[----:B------:R0:W-:Y:S01]  /*6cb0*/  UTMACMDFLUSH ;  /* 0x00000000000079b7 */ /* 0x0001e20000000000 */
[----:B--2---:R-:W-:Y:S04]  /*6cc0*/  DEPBAR.LE SB0, 0x1 ;  /* 0x000080400000791a */ /* 0x004fe80000000000 */
.L_x_97:
[----:B------:R-:W-:Y:S05]  /*6cd0*/  BSYNC.RECONVERGENT B0 ;  /* 0x0000000000007941 */ /* 0x000fea0003800200 */
.L_x_96:
[----:B------:R-:W-:Y:S06]  /*6ce0*/  BAR.SYNC.DEFER_BLOCKING 0x1, 0x80 ;  /* 0x0042000000007b1d */ /* 0x000fec0000010000 */
[----:B------:R-:W2:Y:S01]  /*6cf0*/  @P6 SYNCS.PHASECHK.TRANS64.TRYWAIT P0, [R204+URZ+0x30], R221 ;  /* 0x000030ddcc0065a7 */ /* 0x000ea200080011ff */
[----:B------:R-:W-:Y:S01]  /*6d00*/  BSSY B1, `(.L_x_98) ;  /* 0x0000023000017945 */ /* 0x000fe20003800000 */
[----:B--2---:R-:W-:Y:S03]  /*6d10*/  @P6 SEL R196, RZ, 0x1, !P0 ;  /* 0x00000001ffc46807 */ /* 0x004fe60004000000 */
[----:B------:R-:W-:Y:S05]  /*6d20*/  @!P6 BRA `(.L_x_99) ;  /* 0x000000000080e947 */ /* 0x000fea0003800000 */
[----:B------:R-:W-:Y:S01]  /*6d30*/  ISETP.NE.AND P1, PT, R197, RZ, PT ;  /* 0x000000ffc500720c */ /* 0x000fe20003f25270 */
[----:B------:R-:W-:Y:S01]  /*6d40*/  BSSY B0, `(.L_x_100) ;  /* 0x000000a000007945 */ /* 0x000fe20003800000 */
[----:B------:R-:W-:Y:S11]  /*6d50*/  ISETP.NE.AND P0, PT, R196, RZ, PT ;  /* 0x000000ffc400720c */ /* 0x000ff60003f05270 */
[----:B------:R-:W-:Y:S04]  /*6d60*/  @P1 IMAD R0, R181, 0x2000, R186 ;  /* 0x00002000b5001824 */ /* 0x000fe800078e02ba */
[C---:B------:R-:W-:Y:S01]  /*6d70*/  @P1 IMAD.IADD R6, R0.reuse, 0x1, R199 ;  /* 0x0000000100061824 */ /* 0x040fe200078e02c7 */
[----:B------:R-:W-:Y:S03]  /*6d80*/  @P1 IADD3 R4, PT, PT, R0, R207, RZ ;  /* 0x000000cf00041210 */ /* 0x000fe60007ffe0ff */
[----:B------:R-:W-:Y:S01]  /*6d90*/  @P1 IMAD.IADD R2, R205, 0x1, R6 ;  /* 0x00000001cd021824 */ /* 0x000fe200078e0206 */
[----:B------:R-:W-:Y:S06]  /*6da0*/  @P0 BRA `(.L_x_101) ;  /* 0x00000000000c0947 */ /* 0x000fec0003800000 */
[----:B------:R-:W-:Y:S04]  /*6db0*/  SHF.L.U32 R3, R180, 0x1f, RZ ;  /* 0x0000001fb4037819 */ /* 0x000fe800000006ff */
[----:B------:R-:W2:Y:S02]  /*6dc0*/  SYNCS.PHASECHK.TRANS64.TRYWAIT P0, [R204+URZ+0x30], R3 ;  /* 0x00003003cc0075a7 */ /* 0x000ea400080011ff */
[----:B--2---:R-:W-:Y:S05]  /*6dd0*/  @!P0 BRA `(.L_x_102) ;  /* 0x0000004800b48947 */ /* 0x004fea0003800000 */
.L_x_101:
[----:B------:R-:W-:Y:S05]  /*6de0*/  BSYNC B0 ;  /* 0x0000000000007941 */ /* 0x000fea0003800000 */
.L_x_100:
[----:B------:R-:W-:Y:S01]  /*6df0*/  ISETP.NE.AND P0, PT, R197, RZ, PT ;  /* 0x000000ffc500720c */ /* 0x000fe20003f05270 */
[----:B--2---:R-:W-:Y:S02]  /*6e00*/  VIADD R204, R204, 0x50 ;  /* 0x00000050cccc7836 */ /* 0x004fe40000000000 */
[----:B------:R-:W-:Y:S02]  /*6e10*/  IMAD.U32 R3, RZ, RZ, UR37 ;  /* 0x00000025ff037e24 */ /* 0x000fe4000f8e00ff */
[----:B------:R-:W-:Y:S03]  /*6e20*/  VIADD R181, R181, 0x1 ;  /* 0x00000001b5b57836 */ /* 0x000fe60000000000 */
[----:B------:R-:W-:Y:S05]  /*6e30*/  PRMT R3, R3, 0x654, R204 ;  /* 0x0000065403037816 */ /* 0x000fea00000000cc */
[----:B------:R2:W3:Y:S04]  /*6e40*/  @P0 LDS.128 R148, [R0] ;  /* 0x0000000000940984 */ /* 0x0004e80000000c00 */
[----:B------:R2:W4:Y:S04]  /*6e50*/  @P0 LDS.128 R156, [R4+0x20] ;  /* 0x00002000049c0984 */ /* 0x0005280000000c00 */
        /* <DEDUP_REMOVED lines=9> */
[----:B------:R-:W-:Y:S01]  /*6ef0*/  SEL R181, R181, RZ, P0 ;  /* 0x000000ffb5b57207 */ /* 0x000fe20000000000 */
[----:B-----5:R5:W-:Y:S02]  /*6f00*/  SYNCS.ARRIVE.TRANS64.RED.A1T0 RZ, [R3+URZ], RZ ;  /* 0x000000ff03ff79a7 */ /* 0x020be400081004ff */
[----:B-----5:R-:W-:Y:S04]  /*6f10*/  SEL R3, RZ, 0x1, P0 ;  /* 0x00000001ff037807 */ /* 0x020fe80000000000 */
[----:B--234-:R-:W-:Y:S02]  /*6f20*/  LOP3.LUT R180, R180, R3, RZ, 0x3c, !PT ;  /* 0x00000003b4b47212 */ /* 0x01cfe400078e3cff */
.L_x_99:
[----:B------:R-:W-:Y:S05]  /*6f30*/  BSYNC B1 ;  /* 0x0000000000017941 */ /* 0x000fea0003800000 */
.L_x_98:
[----:B------:R-:W-:Y:S01]  /*6f40*/  VIADD R0, R80, 0x40 ;  /* 0x0000004050007836 */ /* 0x000fe20000000000 */
[----:B------:R-:W-:Y:S04]  /*6f50*/  BSSY.RECONVERGENT B6, `(.L_x_103) ;  /* 0x0000015000067945 */ /* 0x000fe80003800200 */
[----:B------:R-:W-:Y:S04]  /*6f60*/  SHF.R.U32.HI R0, RZ, 0x15, R0 ;  /* 0x00000015ff007819 */ /* 0x000fe80000011600 */
[----:B------:R-:W-:Y:S11]  /*6f70*/  LOP3.LUT P0, RZ, R0, 0x3, R173, 0x48, !PT ;  /* 0x0000000300ff7812 */ /* 0x000ff600078048ad */
[----:B------:R-:W-:Y:S02]  /*6f80*/  @!UPT UIADD3 URZ, UPT, UPT, URZ, URZ, URZ ;  /* 0x000000fffffff290 */ /* 0x000fe4000fffe0ff */
[----:B------:R-:W-:Y:S05]  /*6f90*/  @!P0 BRA `(.L_x_104) ;  /* 0x0000000000408947 */ /* 0x000fea0003800000 */
[----:B------:R-:W2:Y:S01]  /*6fa0*/  LDCU.64 UR8, c[0x4][0x78] ;  /* 0x01000f00ff0877ac */ /* 0x000ea20008000a00 */
[----:B------:R-:W-:Y:S01]  /*6fb0*/  MOV R3, 0x0 ;  /* 0x0000000000037802 */ /* 0x000fe20000000f00 */
[----:B------:R-:W-:Y:S02]  /*6fc0*/  HFMA2 R12, -RZ, RZ, 0, 5.9604644775390625e-08 ;  /* 0x00000001ff0c7431 */ /* 0x000fe400000001ff */
[----:B------:R-:W-:Y:S02]  /*6fd0*/  IMAD.MOV.U32 R8, RZ, RZ, 0x192 ;  /* 0x00000192ff087424 */ /* 0x000fe400078e00ff */
[----:B------:R-:W-:Y:S01]  /*6fe0*/  IMAD.MOV.U32 R13, RZ, RZ, RZ ;  /* 0x000000ffff0d7224 */ /* 0x000fe200078e00ff */
[----:B------:R-:W3:Y:S01]  /*6ff0*/  LDCU.64 UR6, c[0x4][0x80] ;  /* 0x01001000ff0677ac */ /* 0x000ee20008000a00 */
[----:B------:R-:W4:Y:S01]  /*7000*/  LDC.64 R2, c[0x4][R3] ;  /* 0x0100000003027b82 */ /* 0x000f220000000a00 */
[----:B------:R-:W5:Y:S01]  /*7010*/  LDCU.64 UR4, c[0x4][0x18] ;  /* 0x01000300ff0477ac */ /* 0x000f620008000a00 */
[----:B--2---:R-:W-:Y:S01]  /*7020*/  MOV R5, UR9 ;  /* 0x0000000900057c02 */ /* 0x004fe20008000f00 */
[----:B------:R-:W-:Y:S01]  /*7030*/  IMAD.U32 R4, RZ, RZ, UR8 ;  /* 0x00000008ff047e24 */ /* 0x000fe2000f8e00ff */
[----:B---3--:R-:W-:Y:S01]  /*7040*/  MOV R7, UR7 ;  /* 0x0000000700077c02 */ /* 0x008fe20008000f00 */
[----:B------:R-:W-:Y:S01]  /*7050*/  IMAD.U32 R6, RZ, RZ, UR6 ;  /* 0x00000006ff067e24 */ /* 0x000fe2000f8e00ff */
[----:B-----5:R-:W-:Y:S01]  /*7060*/  MOV R11, UR5 ;  /* 0x00000005000b7c02 */ /* 0x020fe20008000f00 */
[----:B------:R-:W-:Y:S02]  /*7070*/  IMAD.U32 R10, RZ, RZ, UR4 ;  /* 0x00000004ff0a7e24 */ /* 0x000fe4000f8e00ff */
[----:B------:R-:W-:Y:S07]  /*7080*/  LEPC R20, `(.L_x_104) ;  /* 0x000000001014794e */ /* 0x000fee0000000000 */
[----:B-1--4-:R-:W-:Y:S05]  /*7090*/  CALL.ABS.NOINC R2 ;  /* 0x0000000002007343 */ /* 0x012fea0003c00000 */
.L_x_104:
[----:B------:R-:W-:Y:S05]  /*70a0*/  BSYNC.RECONVERGENT B6 ;  /* 0x0000000000067941 */ /* 0x000fea0003800200 */
.L_x_103:
[----:B------:R-:W-:Y:S01]  /*70b0*/  F2FP.F16.E4M3.UNPACK_B R4, R149 ;  /* 0x00000095ff04723e */ /* 0x000fe200020006ff */
[----:B------:R-:W-:Y:S05]  /*70c0*/  WARPSYNC.ALL ;  /* 0x0000000000007948 */ /* 0x000fea0003800000 */
[----:B------:R-:W-:Y:S01]  /*70d0*/  R2UR UR4, R80 ;  /* 0x00000000500472ca */ /* 0x000fe200000e0000 */
[--C-:B------:R-:W-:Y:S01]  /*70e0*/  HADD2.F32 R88, -RZ, R4.reuse.H0_H0 ;  /* 0x20000004ff587230 */ /* 0x100fe20000004100 */
[-C--:B------:R-:W-:Y:S01]  /*70f0*/  F2FP.F16.E4M3.UNPACK_B R0, R148.reuse ;  /* 0x00000094ff00723e */ /* 0x080fe200020006ff */
[----:B------:R-:W-:Y:S01]  /*7100*/  HADD2.F32 R83, -RZ, R4.H1_H1 ;  /* 0x30000004ff537230 */ /* 0x000fe20000004100 */
[----:B------:R-:W-:Y:S01]  /*7110*/  F2FP.F16.E4M3.UNPACK_B R4, R151 ;  /* 0x00000097ff04723e */ /* 0x000fe200020006ff */
[----:B------:R-:W-:Y:S01]  /*7120*/  BSSY.RECONVERGENT B0, `(.L_x_105) ;  /* 0x0000116000007945 */ /* 0x000fe20003800200 */
[----:B------:R-:W-:Y:S01]  /*7130*/  F2FP.F16.E4M3.UNPACK_B R3, R148.H1 ;  /* 0x00000094ff03723e */ /* 0x000fe200030006ff */
[--C-:B------:R-:W-:Y:S01]  /*7140*/  HADD2.F32 R2, -RZ, R0.reuse.H0_H0 ;  /* 0x20000000ff027230 */ /* 0x100fe20000004100 */
[----:B-1----:R-:W-:Y:S01]  /*7150*/  F2FP.F16.E4M3.UNPACK_B R135, R162 ;  /* 0x000000a2ff87723e */ /* 0x002fe200020006ff */
[----:B------:R-:W-:Y:S01]  /*7160*/  HADD2.F32 R82, -RZ, R0.H1_H1 ;  /* 0x30000000ff527230 */ /* 0x000fe20000004100 */
[----:B------:R-:W-:Y:S01]  /*7170*/  F2FP.F16.E4M3.UNPACK_B R0, R149.H1 ;  /* 0x00000095ff00723e */ /* 0x000fe200030006ff */
[--C-:B------:R-:W-:Y:S01]  /*7180*/  HADD2.F32 R84, -RZ, R3.reuse.H0_H0 ;  /* 0x20000003ff547230 */ /* 0x100fe20000004100 */
[----:B------:R-:W-:Y:S01]  /*7190*/  F2FP.F16.E4M3.UNPACK_B R125, R159.H1 ;  /* 0x0000009fff7d723e */ /* 0x000fe200030006ff */
[----:B------:R-:W-:Y:S01]  /*71a0*/  HADD2.F32 R86, -RZ, R3.H1_H1 ;  /* 0x30000003ff567230 */ /* 0x000fe20000004100 */
[-C--:B------:R-:W-:Y:S01]  /*71b0*/  F2FP.F16.E4M3.UNPACK_B R3, R150.reuse ;  /* 0x00000096ff03723e */ /* 0x080fe200020006ff */
[--C-:B------:R-:W-:Y:S01]  /*71c0*/  HADD2.F32 R90, -RZ, R0.reuse.H0_H0 ;  /* 0x20000000ff5a7230 */ /* 0x100fe20000004100 */
[----:B------:R-:W-:Y:S01]  /*71d0*/  ISETP.NE.AND P0, PT, R189, RZ, PT ;  /* 0x000000ffbd00720c */ /* 0x000fe20003f05270 */
[----:B------:R-:W-:Y:S01]  /*71e0*/  HADD2.F32 R85, -RZ, R0.H1_H1 ;  /* 0x30000000ff557230 */ /* 0x000fe20000004100 */
[----:B------:R-:W-:Y:S01]  /*71f0*/  F2FP.F16.E4M3.UNPACK_B R0, R150.H1 ;  /* 0x00000096ff00723e */ /* 0x000fe200030006ff */
[--C-:B------:R-:W-:Y:S01]  /*7200*/  HADD2.F32 R92, -RZ, R3.reuse.H0_H0 ;  /* 0x20000003ff5c7230 */ /* 0x100fe20000004100 */
[----:B------:R-:W-:Y:S01]  /*7210*/  ISETP.NE.AND P6, PT, R198, RZ, PT ;  /* 0x000000ffc600720c */ /* 0x000fe20003fc5270 */
[----:B------:R-:W-:Y:S01]  /*7220*/  HADD2.F32 R87, -RZ, R3.H1_H1 ;  /* 0x30000003ff577230 */ /* 0x000fe20000004100 */
[----:B------:R-:W-:Y:S01]  /*7230*/  F2FP.F16.E4M3.UNPACK_B R3, R151.H1 ;  /* 0x00000097ff03723e */ /* 0x000fe200030006ff */
[--C-:B------:R-:W-:Y:S02]  /*7240*/  HADD2.F32 R94, -RZ, R0.reuse.H0_H0 ;  /* 0x20000000ff5e7230 */ /* 0x100fe40000004100 */
[----:B------:R-:W-:Y:S01]  /*7250*/  HADD2.F32 R89, -RZ, R0.H1_H1 ;  /* 0x30000000ff597230 */ /* 0x000fe20000004100 */
[-C--:B------:R-:W-:Y:S01]  /*7260*/  F2FP.F16.E4M3.UNPACK_B R0, R152.reuse ;  /* 0x00000098ff00723e */ /* 0x080fe200020006ff */
[--C-:B------:R-:W-:Y:S02]  /*7270*/  HADD2.F32 R96, -RZ, R4.reuse.H0_H0 ;  /* 0x20000004ff607230 */ /* 0x100fe40000004100 */
[----:B------:R-:W-:Y:S01]  /*7280*/  HADD2.F32 R91, -RZ, R4.H1_H1 ;  /* 0x30000004ff5b7230 */ /* 0x000fe20000004100 */
[-C--:B------:R-:W-:Y:S01]  /*7290*/  F2FP.F16.E4M3.UNPACK_B R4, R153.reuse ;  /* 0x00000099ff04723e */ /* 0x080fe200020006ff */
[--C-:B------:R-:W-:Y:S02]  /*72a0*/  HADD2.F32 R100, -RZ, R0.reuse.H0_H0 ;  /* 0x20000000ff647230 */ /* 0x100fe40000004100 */
[----:B------:R-:W-:Y:S01]  /*72b0*/  HADD2.F32 R95, -RZ, R0.H1_H1 ;  /* 0x30000000ff5f7230 */ /* 0x000fe20000004100 */
[----:B------:R-:W-:Y:S01]  /*72c0*/  F2FP.F16.E4M3.UNPACK_B R0, R153.H1 ;  /* 0x00000099ff00723e */ /* 0x000fe200030006ff */
[--C-:B------:R-:W-:Y:S02]  /*72d0*/  HADD2.F32 R98, -RZ, R3.reuse.H0_H0 ;  /* 0x20000003ff627230 */ /* 0x100fe40000004100 */
[----:B------:R-:W-:Y:S01]  /*72e0*/  HADD2.F32 R93, -RZ, R3.H1_H1 ;  /* 0x30000003ff5d7230 */ /* 0x000fe20000004100 */
[----:B------:R-:W-:Y:S01]  /*72f0*/  F2FP.F16.E4M3.UNPACK_B R3, R152.H1 ;  /* 0x00000098ff03723e */ /* 0x000fe200030006ff */
[--C-:B------:R-:W-:Y:S02]  /*7300*/  HADD2.F32 R106, -RZ, R0.reuse.H0_H0 ;  /* 0x20000000ff6a7230 */ /* 0x100fe40000004100 */
[----:B------:R-:W-:Y:S01]  /*7310*/  HADD2.F32 R101, -RZ, R0.H1_H1 ;  /* 0x30000000ff657230 */ /* 0x000fe20000004100 */
[-C--:B------:R-:W-:Y:S01]  /*7320*/  F2FP.F16.E4M3.UNPACK_B R0, R154.reuse.H1 ;  /* 0x0000009aff00723e */ /* 0x080fe200030006ff */
[--C-:B------:R-:W-:Y:S02]  /*7330*/  HADD2.F32 R104, -RZ, R4.reuse.H0_H0 ;  /* 0x20000004ff687230 */ /* 0x100fe40000004100 */
[----:B------:R-:W-:Y:S01]  /*7340*/  HADD2.F32 R99, -RZ, R4.H1_H1 ;  /* 0x30000004ff637230 */ /* 0x000fe20000004100 */
[----:B------:R-:W-:Y:S01]  /*7350*/  F2FP.F16.E4M3.UNPACK_B R4, R155 ;  /* 0x0000009bff04723e */ /* 0x000fe200020006ff */
[--C-:B------:R-:W-:Y:S02]  /*7360*/  HADD2.F32 R102, -RZ, R3.reuse.H0_H0 ;  /* 0x20000003ff667230 */ /* 0x100fe40000004100 */
[----:B------:R-:W-:Y:S01]  /*7370*/  HADD2.F32 R97, -RZ, R3.H1_H1 ;  /* 0x30000003ff617230 */ /* 0x000fe20000004100 */
[----:B------:R-:W-:Y:S01]  /*7380*/  F2FP.F16.E4M3.UNPACK_B R3, R154 ;  /* 0x0000009aff03723e */ /* 0x000fe200020006ff */
[--C-:B------:R-:W-:Y:S02]  /*7390*/  HADD2.F32 R110, -RZ, R0.reuse.H0_H0 ;  /* 0x20000000ff6e7230 */ /* 0x100fe40000004100 */
[----:B------:R-:W-:Y:S01]  /*73a0*/  HADD2.F32 R105, -RZ, R0.H1_H1 ;  /* 0x30000000ff697230 */ /* 0x000fe20000004100 */
[-C--:B------:R-:W-:Y:S01]  /*73b0*/  F2FP.F16.E4M3.UNPACK_B R0, R156.reuse ;  /* 0x0000009cff00723e */ /* 0x080fe200020006ff */
[--C-:B------:R-:W-:Y:S02]  /*73c0*/  HADD2.F32 R112, -RZ, R4.reuse.H0_H0 ;  /* 0x20000004ff707230 */ /* 0x100fe40000004100 */
[----:B------:R-:W-:Y:S01]  /*73d0*/  HADD2.F32 R107, -RZ, R4.H1_H1 ;  /* 0x30000004ff6b7230 */ /* 0x000fe20000004100 */
[----:B------:R-:W-:Y:S01]  /*73e0*/  F2FP.F16.E4M3.UNPACK_B R4, R157 ;  /* 0x0000009dff04723e */ /* 0x000fe200020006ff */
[--C-:B------:R-:W-:Y:S02]  /*73f0*/  HADD2.F32 R108, -RZ, R3.reuse.H0_H0 ;  /* 0x20000003ff6c7230 */ /* 0x100fe40000004100 */
[----:B------:R-:W-:Y:S01]  /*7400*/  HADD2.F32 R103, -RZ, R3.H1_H1 ;  /* 0x30000003ff677230 */ /* 0x000fe20000004100 */
[----:B------:R-:W-:Y:S01]  /*7410*/  F2FP.F16.E4M3.UNPACK_B R3, R155.H1 ;  /* 0x0000009bff03723e */ /* 0x000fe200030006ff */
[--C-:B------:R-:W-:Y:S02]  /*7420*/  HADD2.F32 R116, -RZ, R0.reuse.H0_H0 ;  /* 0x20000000ff747230 */ /* 0x100fe40000004100 */
[----:B------:R-:W-:Y:S01]  /*7430*/  HADD2.F32 R111, -RZ, R0.H1_H1 ;  /* 0x30000000ff6f7230 */ /* 0x000fe20000004100 */
[----:B------:R-:W-:Y:S01]  /*7440*/  F2FP.F16.E4M3.UNPACK_B R0, R156.H1 ;  /* 0x0000009cff00723e */ /* 0x000fe200030006ff */
[--C-:B------:R-:W-:Y:S02]  /*7450*/  HADD2.F32 R120, -RZ, R4.reuse.H0_H0 ;  /* 0x20000004ff787230 */ /* 0x100fe40000004100 */
[----:B------:R-:W-:Y:S02]  /*7460*/  HADD2.F32 R115, -RZ, R4.H1_H1 ;  /* 0x30000004ff737230 */ /* 0x000fe40000004100 */
[--C-:B------:R-:W-:Y:S01]  /*7470*/  HADD2.F32 R114, -RZ, R3.reuse.H0_H0 ;  /* 0x20000003ff727230 */ /* 0x100fe20000004100 */
[----:B------:R-:W1:Y:S01]  /*7480*/  LDTM.x64 R4, tmem[UR4+0x40] ;  /* 0x00004004000479ee */ /* 0x000e620008340000 */
[----:B------:R-:W-:Y:S01]  /*7490*/  HADD2.F32 R109, -RZ, R3.H1_H1 ;  /* 0x30000003ff6d7230 */ /* 0x000fe20000004100 */
[----:B------:R-:W-:Y:S01]  /*74a0*/  F2FP.F16.E4M3.UNPACK_B R3, R157.H1 ;  /* 0x0000009dff03723e */ /* 0x000fe200030006ff */
        /* <DEDUP_REMOVED lines=14> */
[----:B------:R-:W-:Y:S01]  /*7590*/  F2FP.F16.E4M3.UNPACK_B R0, R160.H1 ;  /* 0x000000a0ff00723e */ /* 0x000fe200030006ff */
[--C-:B------:R-:W-:Y:S02]  /*75a0*/  HADD2.F32 R132, -RZ, R3.reuse.H0_H0 ;  /* 0x20000003ff847230 */ /* 0x100fe40000004100 */
[C---:B-1----:R-:W-:Y:S01]  /*75b0*/  FMUL R7, R78.reuse, R7 ;  /* 0x000000074e077220 */ /* 0x042fe20000400000 */
        /* <DEDUP_REMOVED lines=10> */
[C---:B------:R-:W-:Y:S01]  /*7660*/  FMUL R0, R78.reuse, R4 ;  /* 0x000000044e007220 */ /* 0x040fe20000400000 */
[--C-:B------:R-:W-:Y:S01]  /*7670*/  HADD2.F32 R140, -RZ, R135.reuse.H0_H0 ;  /* 0x20000087ff8c7230 */ /* 0x100fe20000004100 */
[----:B------:R-:W-:Y:S01]  /*7680*/  F2FP.F16.E4M3.UNPACK_B R4, R163 ;  /* 0x000000a3ff04723e */ /* 0x000fe200020006ff */
[----:B------:R-:W-:Y:S02]  /*7690*/  HADD2.F32 R135, -RZ, R135.H1_H1 ;  /* 0x30000087ff877230 */ /* 0x000fe40000004100 */
[C---:B------:R-:W-:Y:S01]  /*76a0*/  FFMA R0, R81.reuse, R2, R0 ;  /* 0x0000000251007223 */ /* 0x040fe20000000000 */
[C---:B------:R-:W-:Y:S01]  /*76b0*/  FMUL R2, R78.reuse, R5 ;  /* 0x000000054e027220 */ /* 0x040fe20000400000 */
[--C-:B------:R-:W-:Y:S01]  /*76c0*/  HADD2.F32 R142, -RZ, R3.reuse.H0_H0 ;  /* 0x20000003ff8e7230 */ /* 0x100fe20000004100 */
[----:B------:R-:W-:Y:S01]  /*76d0*/  F2FP.F16.E4M3.UNPACK_B R5, R163.H1 ;  /* 0x000000a3ff05723e */ /* 0x000fe200030006ff */
[----:B------:R-:W-:Y:S02]  /*76e0*/  HADD2.F32 R137, -RZ, R3.H1_H1 ;  /* 0x30000003ff897230 */ /* 0x000fe40000004100 */
[C---:B------:R-:W-:Y:S01]  /*76f0*/  FFMA R2, R81.reuse, R82, R2 ;  /* 0x0000005251027223 */ /* 0x040fe20000000002 */
[--C-:B------:R-:W-:Y:S02]  /*7700*/  HADD2.F32 R82, -RZ, R4.reuse.H0_H0 ;  /* 0x20000004ff527230 */ /* 0x100fe40000004100 */
[C---:B------:R-:W-:Y:S01]  /*7710*/  FMUL R3, R78.reuse, R6 ;  /* 0x000000064e037220 */ /* 0x040fe20000400000 */
[----:B------:R-:W-:Y:S02]  /*7720*/  HADD2.F32 R139, -RZ, R4.H1_H1 ;  /* 0x30000004ff8b7230 */ /* 0x000fe40000004100 */
[C---:B------:R-:W-:Y:S01]  /*7730*/  FMUL R4, R78.reuse, R9 ;  /* 0x000000094e047220 */ /* 0x040fe20000400000 */
[--C-:B------:R-:W-:Y:S02]  /*7740*/  HADD2.F32 R141, -RZ, R5.reuse.H1_H1 ;  /* 0x30000005ff8d7230 */ /* 0x100fe40000004100 */
[C---:B------:R-:W-:Y:S01]  /*7750*/  FFMA R3, R81.reuse, R84, R3 ;  /* 0x0000005451037223 */ /* 0x040fe20000000003 */
[----:B------:R-:W-:Y:S01]  /*7760*/  FFMA R7, R81, R86, R7 ;  /* 0x0000005651077223 */ /* 0x000fe20000000007 */
[----:B------:R-:W-:Y:S02]  /*7770*/  HADD2.F32 R84, -RZ, R5.H0_H0 ;  /* 0x20000005ff547230 */ /* 0x000fe40000004100 */
[C---:B------:R-:W-:Y:S01]  /*7780*/  FMUL R5, R78.reuse, R10 ;  /* 0x0000000a4e057220 */ /* 0x040fe20000400000 */
[C---:B------:R-:W-:Y:S01]  /*7790*/  FMUL R6, R78.reuse, R11 ;  /* 0x0000000b4e067220 */ /* 0x040fe20000400000 */
[C---:B------:R-:W-:Y:S01]  /*77a0*/  FMUL R11, R78.reuse, R16 ;  /* 0x000000104e0b7220 */ /* 0x040fe20000400000 */
[----:B------:R-:W-:Y:S01]  /*77b0*/  F2FP.SATFINITE.E4M3.F32.PACK_AB_MERGE_C R143, R7, R3, RZ ;  /* 0x00000003078f723e */ /* 0x000fe200048070ff */
[C---:B------:R-:W-:Y:S01]  /*77c0*/  FMUL R3, R78.reuse, R8 ;  /* 0x000000084e037220 */ /* 0x040fe20000400000 */
[C---:B------:R-:W-:Y:S01]  /*77d0*/  FMUL R7, R78.reuse, R12 ;  /* 0x0000000c4e077220 */ /* 0x040fe20000400000 */
[C---:B------:R-:W-:Y:S01]  /*77e0*/  FMUL R8, R78.reuse, R13 ;  /* 0x0000000d4e087220 */ /* 0x040fe20000400000 */
[C---:B------:R-:W-:Y:S01]  /*77f0*/  FMUL R12, R78.reuse, R17 ;  /* 0x000000114e0c7220 */ /* 0x040fe20000400000 */
[C---:B------:R-:W-:Y:S01]  /*7800*/  FFMA R3, R81.reuse, R88, R3 ;  /* 0x0000005851037223 */ /* 0x040fe20000000003 */
[C---:B------:R-:W-:Y:S01]  /*7810*/  FFMA R4, R81.reuse, R83, R4 ;  /* 0x0000005351047223 */ /* 0x040fe20000000004 */
[C---:B------:R-:W-:Y:S01]  /*7820*/  FFMA R5, R81.reuse, R90, R5 ;  /* 0x0000005a51057223 */ /* 0x040fe20000000005 */
[C---:B------:R-:W-:Y:S01]  /*7830*/  FFMA R6, R81.reuse, R85, R6 ;  /* 0x0000005551067223 */ /* 0x040fe20000000006 */
[C---:B------:R-:W-:Y:S01]  /*7840*/  FFMA R7, R81.reuse, R92, R7 ;  /* 0x0000005c51077223 */ /* 0x040fe20000000007 */
[C---:B------:R-:W-:Y:S01]  /*7850*/  FFMA R8, R81.reuse, R87, R8 ;  /* 0x0000005751087223 */ /* 0x040fe20000000008 */
[C---:B------:R-:W-:Y:S01]  /*7860*/  FMUL R16, R78.reuse, R21 ;  /* 0x000000154e107220 */ /* 0x040fe20000400000 */
[----:B------:R-:W-:Y:S01]  /*7870*/  FMUL R9, R78, R14 ;  /* 0x0000000e4e097220 */ /* 0x000fe20000400000 */
[----:B------:R-:W-:Y:S01]  /*7880*/  F2FP.SATFINITE.E4M3.F32.PACK_AB_MERGE_C R5, R6, R5, RZ ;  /* 0x000000050605723e */ /* 0x000fe200048070ff */
[C---:B------:R-:W-:Y:S01]  /*7890*/  FMUL R10, R78.reuse, R15 ;  /* 0x0000000f4e0a7220 */ /* 0x040fe20000400000 */
[C---:B------:R-:W-:Y:S01]  /*78a0*/  FMUL R15, R78.reuse, R20 ;  /* 0x000000144e0f7220 */ /* 0x040fe20000400000 */
[C---:B------:R-:W-:Y:S01]  /*78b0*/  FFMA R9, R81.reuse, R94, R9 ;  /* 0x0000005e51097223 */ /* 0x040fe20000000009 */
[C---:B------:R-:W-:Y:S01]  /*78c0*/  FMUL R20, R78.reuse, R25 ;  /* 0x000000194e147220 */ /* 0x040fe20000400000 */
[C---:B------:R-:W-:Y:S01]  /*78d0*/  FFMA R10, R81.reuse, R89, R10 ;  /* 0x00000059510a7223 */ /* 0x040fe2000000000a */
[C---:B------:R-:W-:Y:S01]  /*78e0*/  FFMA R11, R81.reuse, R96, R11 ;  /* 0x00000060510b7223 */ /* 0x040fe2000000000b */
[C---:B------:R-:W-:Y:S01]  /*78f0*/  FFMA R12, R81.reuse, R91, R12 ;  /* 0x0000005b510c7223 */ /* 0x040fe2000000000c */
[C---:B------:R-:W-:Y:S01]  /*7900*/  FMUL R13, R78.reuse, R18 ;  /* 0x000000124e0d7220 */ /* 0x040fe20000400000 */
[----:B------:R-:W-:Y:S01]  /*7910*/  FMUL R14, R78, R19 ;  /* 0x000000134e0e7220 */ /* 0x000fe20000400000 */
[----:B------:R-:W-:Y:S01]  /*7920*/  F2FP.SATFINITE.E4M3.F32.PACK_AB_MERGE_C R9, R10, R9, RZ ;  /* 0x000000090a09723e */ /* 0x000fe200048070ff */
[C---:B------:R-:W-:Y:S01]  /*7930*/  FMUL R19, R78.reuse, R24 ;  /* 0x000000184e137220 */ /* 0x040fe20000400000 */
        /* <DEDUP_REMOVED lines=17> */
[----:B------:R-:W-:Y:S01]  /*7a50*/  FMUL R27, R78, R32 ;  /* 0x000000204e1b7220 */ /* 0x000fe20000400000 */
[C---:B------:R-:W-:Y:S01]  /*7a60*/  FFMA R21, R81.reuse, R106, R21 ;  /* 0x0000006a51157223 */ /* 0x040fe20000000015 */
[C---:B------:R-:W-:Y:S01]  /*7a70*/  FFMA R22, R81.reuse, R101, R22 ;  /* 0x0000006551167223 */ /* 0x040fe20000000016 */
[----:B------:R-:W-:Y:S01]  /*7a80*/  F2FP.SATFINITE.E4M3.F32.PACK_AB_MERGE_C R16, R16, R15, R17 ;  /* 0x0000000f1010723e */ /* 0x000fe20004807011 */
[C---:B------:R-:W-:Y:S01]  /*7a90*/  FFMA R23, R81.reuse, R108, R23 ;  /* 0x0000006c51177223 */ /* 0x040fe20000000017 */
[C---:B------:R-:W-:Y:S01]  /*7aa0*/  FFMA R24, R81.reuse, R103, R24 ;  /* 0x0000006751187223 */ /* 0x040fe20000000018 */
[----:B------:R-:W-:Y:S01]  /*7ab0*/  FMUL R32, R78, R37 ;  /* 0x000000254e207220 */ /* 0x000fe20000400000 */
[----:B------:R-:W-:Y:S01]  /*7ac0*/  F2FP.SATFINITE.E4M3.F32.PACK_AB_MERGE_C R21, R22, R21, RZ ;  /* 0x000000151615723e */ /* 0x000fe200048070ff */
[C---:B------:R-:W-:Y:S01]  /*7ad0*/  FMUL R25, R78.reuse, R30 ;  /* 0x0000001e4e197220 */ /* 0x040fe20000400000 */
[C---:B------:R-:W-:Y:S01]  /*7ae0*/  FMUL R26, R78.reuse, R31 ;  /* 0x0000001f4e1a7220 */ /* 0x040fe20000400000 */
[----:B------:R-:W-:Y:S01]  /*7af0*/  FMUL R31, R78, R36 ;  /* 0x000000244e1f7220 */ /* 0x000fe20000400000 */
[----:B------:R-:W-:Y:S01]  /*7b00*/  F2FP.SATFINITE.E4M3.F32.PACK_AB_MERGE_C R17, R20, R19, R21 ;  /* 0x000000131411723e */ /* 0x000fe20004807015 */
        /* <DEDUP_REMOVED lines=8> */
[----:B------:R-:W-:Y:S01]  /*7b90*/  FMUL R35, R78, R40 ;  /* 0x000000284e237220 */ /* 0x000fe20000400000 */
[C---:B------:R-:W-:Y:S01]  /*7ba0*/  FFMA R29, R81.reuse, R114, R29 ;  /* 0x00000072511d7223 */ /* 0x040fe2000000001d */
[----:B------:R-:W-:Y:S01]  /*7bb0*/  F2FP.SATFINITE.E4M3.F32.PACK_AB_MERGE_C R18, R24, R23, R18 ;  /* 0x000000171812723e */ /* 0x000fe20004807012 */
        /* <DEDUP_REMOVED lines=22> */
[C---:B------:R-:W-:Y:S01]  /*7d20*/  FMUL R41, R78.reuse, R46 ;  /* 0x0000002e4e297220 */ /* 0x040fe20000400000 */
[C---:B------:R-:W-:Y:S01]  /*7d30*/  FMUL R42, R78.reuse, R47 ;  /* 0x0000002f4e2a7220 */ /* 0x040fe20000400000 */
[C---:B------:R-:W-:Y:S01]  /*7d40*/  FFMA R40, R81.reuse, R119, R40 ;  /* 0x0000007751287223 */ /* 0x040fe20000000028 */
[--C-:B------:R-:W-:Y:S02]  /*7d50*/  HADD2.F32 R130, -RZ, R125.reuse.H0_H0 ;  /* 0x2000007dff827230 */ /* 0x100fe40000004100 */
[C---:B------:R-:W-:Y:S01]  /*7d60*/  FFMA R41, R81.reuse, R126, R41 ;  /* 0x0000007e51297223 */ /* 0x040fe20000000029 */
[----:B------:R-:W-:Y:S02]  /*7d70*/  HADD2.F32 R125, -RZ, R125.H1_H1 ;  /* 0x3000007dff7d7230 */ /* 0x000fe40000004100 */
[C---:B------:R-:W-:Y:S01]  /*7d80*/  FMUL R45, R78.reuse, R50 ;  /* 0x000000324e2d7220 */ /* 0x040fe20000400000 */
[C---:B------:R-:W-:Y:S01]  /*7d90*/  FFMA R42, R81.reuse, R121, R42 ;  /* 0x00000079512a7223 */ /* 0x040fe2000000002a */
[C---:B------:R-:W-:Y:S01]  /*7da0*/  FMUL R46, R78.reuse, R51 ;  /* 0x000000334e2e7220 */ /* 0x040fe20000400000 */
[C---:B------:R-:W-:Y:S01]  /*7db0*/  FFMA R43, R81.reuse, R128, R43 ;  /* 0x00000080512b7223 */ /* 0x040fe2000000002b */
[C---:B------:R-:W-:Y:S01]  /*7dc0*/  FMUL R47, R78.reuse, R52 ;  /* 0x000000344e2f7220 */ /* 0x040fe20000400000 */
        /* <DEDUP_REMOVED lines=10> */
[C---:B------:R-:W-:Y:S01]  /*7e70*/  FFMA R45, R81.reuse, R130, R45 ;  /* 0x00000082512d7223 */ /* 0x040fe2000000002d */
[C---:B------:R-:W-:Y:S01]  /*7e80*/  FMUL R59, R78.reuse, R64 ;  /* 0x000000404e3b7220 */ /* 0x040fe20000400000 */
[C---:B------:R-:W-:Y:S01]  /*7e90*/  FMUL R60, R78.reuse, R65 ;  /* 0x000000414e3c7220 */ /* 0x040fe20000400000 */
[C---:B------:R-:W-:Y:S01]  /*7ea0*/  FMUL R61, R78.reuse, R66 ;  /* 0x000000424e3d7220 */ /* 0x040fe20000400000 */
[----:B------:R-:W-:Y:S01]  /*7eb0*/  FMUL R62, R78, R67 ;  /* 0x000000434e3e7220 */ /* 0x000fe20000400000 */
[C---:B------:R-:W-:Y:S01]  /*7ec0*/  FFMA R46, R81.reuse, R125, R46 ;  /* 0x0000007d512e7223 */ /* 0x040fe2000000002e */
[----:B------:R-:W-:Y:S01]  /*7ed0*/  F2FP.SATFINITE.E4M3.F32.PACK_AB_MERGE_C R64, R2, R0, R143 ;  /* 0x000000000240723e */ /* 0x000fe2000480708f */
[C---:B------:R-:W-:Y:S01]  /*7ee0*/  FFMA R47, R81.reuse, R132, R47 ;  /* 0x00000084512f7223 */ /* 0x040fe2000000002f */
[----:B------:R-:W-:Y:S01]  /*7ef0*/  F2FP.SATFINITE.E4M3.F32.PACK_AB_MERGE_C R65, R4, R3, R5 ;  /* 0x000000030441723e */ /* 0x000fe20004807005 */
[C---:B------:R-:W-:Y:S01]  /*7f00*/  FFMA R48, R81.reuse, R127, R48 ;  /* 0x0000007f51307223 */ /* 0x040fe20000000030 */
[----:B------:R-:W-:Y:S01]  /*7f10*/  F2FP.SATFINITE.E4M3.F32.PACK_AB_MERGE_C R66, R8, R7, R9 ;  /* 0x000000070842723e */ /* 0x000fe20004807009 */
[C---:B------:R-:W-:Y:S01]  /*7f20*/  FFMA R49, R81.reuse, R134, R49 ;  /* 0x0000008651317223 */ /* 0x040fe20000000031 */
[----:B------:R-:W-:Y:S01]  /*7f30*/  F2FP.SATFINITE.E4M3.F32.PACK_AB_MERGE_C R67, R12, R11, R13 ;  /* 0x0000000b0c43723e */ /* 0x000fe2000480700d */
[----:B------:R-:W-:Y:S01]  /*7f40*/  FMUL R53, R78, R58 ;  /* 0x0000003a4e357220 */ /* 0x000fe20000400000 */
[C---:B------:R-:W-:Y:S01]  /*7f50*/  FFMA R50, R81.reuse, R129, R50 ;  /* 0x0000008151327223 */ /* 0x040fe20000000032 */
[C---:B------:R-:W-:Y:S01]  /*7f60*/  FFMA R51, R81.reuse, R136, R51 ;  /* 0x0000008851337223 */ /* 0x040fe20000000033 */
[C---:B------:R-:W-:Y:S01]  /*7f70*/  FFMA R52, R81.reuse, R131, R52 ;  /* 0x0000008351347223 */ /* 0x040fe20000000034 */
[----:B------:R1:W-:Y:S01]  /*7f80*/  STS.128 [R172+UR49+0xa200], R64 ;  /* 0x00a20040ac007988 */ /* 0x0003e20008000c31 */
[C---:B------:R-:W-:Y:S01]  /*7f90*/  FFMA R53, R81.reuse, R138, R53 ;  /* 0x0000008a51357223 */ /* 0x040fe20000000035 */
[----:B------:R-:W-:Y:S01]  /*7fa0*/  F2FP.SATFINITE.E4M3.F32.PACK_AB_MERGE_C R37, R38, R37, RZ ;  /* 0x000000252625723e */ /* 0x000fe200048070ff */
[C---:B------:R-:W-:Y:S01]  /*7fb0*/  FFMA R54, R81.reuse, R133, R54 ;  /* 0x0000008551367223 */ /* 0x040fe20000000036 */
[----:B------:R-:W-:Y:S01]  /*7fc0*/  FMUL R58, R78, R63 ;  /* 0x0000003f4e3a7220 */ /* 0x000fe20000400000 */
[C---:B------:R-:W-:Y:S01]  /*7fd0*/  FFMA R55, R81.reuse, R140, R55 ;  /* 0x0000008c51377223 */ /* 0x040fe20000000037 */
[C---:B------:R-:W-:Y:S01]  /*7fe0*/  FFMA R56, R81.reuse, R135, R56 ;  /* 0x0000008751387223 */ /* 0x040fe20000000038 */
[C---:B------:R-:W-:Y:S01]  /*7ff0*/  FFMA R57, R81.reuse, R142, R57 ;  /* 0x0000008e51397223 */ /* 0x040fe20000000039 */
[----:B------:R1:W-:Y:S01]  /*8000*/  STS.128 [R192+0xa010], R16 ;  /* 0x00a01010c0007388 */ /* 0x0003e20000000c00 */
[----:B------:R-:W-:Y:S01]  /*8010*/  F2FP.SATFINITE.E4M3.F32.PACK_AB_MERGE_C R33, R36, R35, R37 ;  /* 0x000000232421723e */ /* 0x000fe20004807025 */
[C---:B------:R-:W-:Y:S01]  /*8020*/  FFMA R58, R81.reuse, R137, R58 ;  /* 0x00000089513a7223 */ /* 0x040fe2000000003a */
[----:B------:R-:W-:Y:S01]  /*8030*/  F2FP.SATFINITE.E4M3.F32.PACK_AB_MERGE_C R34, R42, R41, RZ ;  /* 0x000000292a22723e */ /* 0x000fe200048070ff */
[C---:B------:R-:W-:Y:S01]  /*8040*/  FFMA R59, R81.reuse, R82, R59 ;  /* 0x00000052513b7223 */ /* 0x040fe2000000003b */
[----:B------:R-:W-:Y:S01]  /*8050*/  F2FP.SATFINITE.E4M3.F32.PACK_AB_MERGE_C R35, R46, R45, RZ ;  /* 0x0000002d2e23723e */ /* 0x000fe200048070ff */
        /* <DEDUP_REMOVED lines=25> */
[----:B------:R-:W-:Y:S02]  /*81f0*/  UIADD3 UR8, UP0, UPT, UR52, 0x680, URZ ;  /* 0x0000068034087890 */ /* 0x000fe4000ff1e0ff */
[----:B------:R-:W-:Y:S02]  /*8200*/  UIADD3 UR5, UPT, UPT, UR41, 0x40, URZ ;  /* 0x0000004029057890 */ /* 0x000fe4000fffe0ff */
[----:B------:R-:W-:Y:S02]  /*8210*/  UIADD3 UR4, UPT, UPT, UR49, 0xa200, URZ ;  /* 0x0000a20031047890 */ /* 0x000fe4000fffe0ff */
[----:B------:R-:W-:Y:S01]  /*8220*/  UIADD3.X UR9, UPT, UPT, URZ, UR53, URZ, UP0, !UPT ;  /* 0x00000035ff097290 */ /* 0x000fe200087fe4ff */
[----:B------:R-:W-:Y:S01]  /*8230*/  UMOV UR6, UR42 ;  /* 0x0000002a00067c82 */ /* 0x000fe20008000000 */
[----:B------:R-:W-:Y:S07]  /*8240*/  UMOV UR7, UR36 ;  /* 0x0000002400077c82 */ /* 0x000fee0008000000 */
[----:B------:R2:W-:Y:S01]  /*8250*/  UTMASTG.3D [UR4], [UR8] ;  /* 0x00000004080073b5 */ /* 0x0005e20008010000 */
[----:B------:R0:W-:Y:S01]  /*8260*/  UTMACMDFLUSH ;  /* 0x00000000000079b7 */ /* 0x0001e20000000000 */
[----:B--2---:R-:W-:Y:S04]  /*8270*/  DEPBAR.LE SB0, 0x1 ;  /* 0x000080400000791a */ /* 0x004fe80000000000 */
.L_x_106:
[----:B------:R-:W-:Y:S05]  /*8280*/  BSYNC.RECONVERGENT B0 ;  /* 0x0000000000007941 */ /* 0x000fea0003800200 */
.L_x_105:
        /* <DEDUP_REMOVED lines=16> */
.L_x_110:
[----:B------:R-:W-:Y:S05]  /*8390*/  BSYNC B0 ;  /* 0x0000000000007941 */ /* 0x000fea0003800000 */
.L_x_109:
        /* <DEDUP_REMOVED lines=20> */
.L_x_108:
[----:B------:R-:W-:Y:S05]  /*84e0*/  BSYNC B1 ;  /* 0x0000000000017941 */ /* 0x000fea0003800000 */
.L_x_107:
[----:B--2---:R-:W-:Y:S01]  /*84f0*/  VIADD R0, R80, 0x80 ;  /* 0x0000008050007836 */ /* 0x004fe20000000000 */
        /* <DEDUP_REMOVED lines=10> */
[----:B------:R-:W5:Y:S01]  /*85a0*/  LDCU.64 UR6, c[0x4][0x80] ;  /* 0x01001000ff0677ac */ /* 0x000f620008000a00 */
[----:B------:R-:W1:Y:S01]  /*85b0*/  LDC.64 R2, c[0x4][R3] ;  /* 0x0100000003027b82 */ /* 0x000e620000000a00 */
[----:B------:R-:W3:Y:S01]  /*85c0*/  LDCU.64 UR4, c[0x4][0x18] ;  /* 0x01000300ff0477ac */ /* 0x000ee20008000a00 */
[----:B--2---:R-:W-:Y:S01]  /*85d0*/  MOV R5, UR9 ;  /* 0x0000000900057c02 */ /* 0x004fe20008000f00 */
[----:B------:R-:W-:Y:S01]  /*85e0*/  IMAD.U32 R4, RZ, RZ, UR8 ;  /* 0x00000008ff047e24 */ /* 0x000fe2000f8e00ff */
[----:B-----5:R-:W-:Y:S01]  /*85f0*/  MOV R7, UR7 ;  /* 0x0000000700077c02 */ /* 0x020fe20008000f00 */
[----:B------:R-:W-:Y:S01]  /*8600*/  IMAD.U32 R6, RZ, RZ, UR6 ;  /* 0x00000006ff067e24 */ /* 0x000fe2000f8e00ff */
[----:B---3--:R-:W-:Y:S01]  /*8610*/  MOV R11, UR5 ;  /* 0x00000005000b7c02 */ /* 0x008fe20008000f00 */
[----:B------:R-:W-:Y:S02]  /*8620*/  IMAD.U32 R10, RZ, RZ, UR4 ;  /* 0x00000004ff0a7e24 */ /* 0x000fe4000f8e00ff */
[----:B------:R-:W-:Y:S07]  /*8630*/  LEPC R20, `(.L_x_113) ;  /* 0x000000001014794e */ /* 0x000fee0000000000 */
[----:B-1--4-:R-:W-:Y:S05]  /*8640*/  CALL.ABS.NOINC R2 ;  /* 0x0000000002007343 */ /* 0x012fea0003c00000 */
.L_x_113:
[----:B------:R-:W-:Y:S05]  /*8650*/  BSYNC.RECONVERGENT B6 ;  /* 0x0000000000067941 */ /* 0x000fea0003800200 */
.L_x_112:
[----:B---3--:R-:W-:Y:S01]  /*8660*/  F2FP.F16.E4M3.UNPACK_B R4, R149 ;  /* 0x00000095ff04723e */ /* 0x008fe200020006ff */
        /* <DEDUP_REMOVED lines=13> */
[----:B----4-:R-:W-:Y:S01]  /*8740*/  F2FP.F16.E4M3.UNPACK_B R125, R159.H1 ;  /* 0x0000009fff7d723e */ /* 0x010fe200030006ff */
        /* <DEDUP_REMOVED lines=262> */
[----:B------:R-:W-:Y:S02]  /*97b0*/  UIADD3 UR8, UP0, UPT, UR52, 0x680, URZ ;  /* 0x0000068034087890 */ /* 0x000fe4000ff1e0ff */
[----:B------:R-:W-:Y:S02]  /*97c0*/  UIADD3 UR5, UPT, UPT, UR41, 0x80, URZ ;  /* 0x0000008029057890 */ /* 0x000fe4000fffe0ff */
[----:B------:R-:W-:Y:S01]  /*97d0*/  MOV R188, UR10 ;  /* 0x0000000a00bc7c02 */ /* 0x000fe20008000f00 */
[----:B------:R-:W-:Y:S01]  /*97e0*/  UIADD3.X UR9, UPT, UPT, URZ, UR53, URZ, UP0, !UPT ;  /* 0x00000035ff097290 */ /* 0x000fe200087fe4ff */
[----:B------:R-:W-:Y:S02]  /*97f0*/  UMOV UR6, UR42 ;  /* 0x0000002a00067c82 */ /* 0x000fe40008000000 */
[----:B------:R-:W-:Y:S01]  /*9800*/  R2UR UR4, R188 ;  /* 0x00000000bc0472ca */ /* 0x000fe200000e0000 */
[----:B------:R-:W-:Y:S11]  /*9810*/  UMOV UR7, UR36 ;  /* 0x0000002400077c82 */ /* 0x000ff60008000000 */
[----:B------:R-:W-:Y:S01]  /*9820*/  @!UPT UIADD3 URZ, UPT, UPT, URZ, URZ, URZ ;  /* 0x000000fffffff290 */ /* 0x000fe2000fffe0ff */
[----:B------:R2:W-:Y:S01]  /*9830*/  UTMASTG.3D [UR4], [UR8] ;  /* 0x00000004080073b5 */ /* 0x0005e20008010000 */
[----:B------:R0:W-:Y:S01]  /*9840*/  UTMACMDFLUSH ;  /* 0x00000000000079b7 */ /* 0x0001e20000000000 */
[----:B--2---:R-:W-:Y:S04]  /*9850*/  DEPBAR.LE SB0, 0x1 ;  /* 0x000080400000791a */ /* 0x004fe80000000000 */
.L_x_115:
[----:B------:R-:W-:Y:S05]  /*9860*/  BSYNC.RECONVERGENT B0 ;  /* 0x0000000000007941 */ /* 0x000fea0003800200 */
.L_x_114:
        /* <DEDUP_REMOVED lines=16> */
.L_x_119:
[----:B------:R-:W-:Y:S05]  /*9970*/  BSYNC B0 ;  /* 0x0000000000007941 */ /* 0x000fea0003800000 */
.L_x_118:
        /* <DEDUP_REMOVED lines=20> */
.L_x_117:
[----:B------:R-:W-:Y:S05]  /*9ac0*/  BSYNC B1 ;  /* 0x0000000000017941 */ /* 0x000fea0003800000 */
.L_x_116:
[----:B--2---:R-:W-:Y:S05]  /*9ad0*/  VIADD R0, R80, 0xc0 ;  /* 0x000000c050007836 */ /* 0x004fea0000000000 */
        /* <DEDUP_REMOVED lines=20> */
.L_x_121:
[----:B------:R-:W-:Y:S01]  /*9c20*/  ISETP.NE.AND P0, PT, R189, RZ, PT ;  /* 0x000000ffbd00720c */ /* 0x000fe20003f05270 */
[----:B------:R-:W-:Y:S05]  /*9c30*/  WARPSYNC.ALL ;  /* 0x0000000000007948 */ /* 0x000fea0003800000 */
[----:B------:R-:W-:Y:S01]  /*9c40*/  R2UR UR4, R80 ;  /* 0x00000000500472ca */ /* 0x000fe200000e0000 */
[----:B------:R-:W-:Y:S01]  /*9c50*/  BSSY.RECONVERGENT B0, `(.L_x_122) ;  /* 0x000011d000007945 */ /* 0x000fe20003800200 */
[----:B---3--:R-:W-:Y:S02]  /*9c60*/  F2FP.F16.E4M3.UNPACK_B R11, R149 ;  /* 0x00000095ff0b723e */ /* 0x008fe400020006ff */
[----:B------:R-:W-:Y:S02]  /*9c70*/  F2FP.F16.E4M3.UNPACK_B R10, R150 ;  /* 0x00000096ff0a723e */ /* 0x000fe400020006ff */
[----:B------:R-:W-:Y:S01]  /*9c80*/  F2FP.F16.E4M3.UNPACK_B R9, R151 ;  /* 0x00000097ff09723e */ /* 0x000fe200020006ff */
[--C-:B------:R-:W-:Y:S01]  /*9c90*/  HADD2.F32 R83, -RZ, R11.reuse.H0_H0 ;  /* 0x2000000bff537230 */ /* 0x100fe20000004100 */
[----:B----4-:R-:W-:Y:S01]  /*9ca0*/  F2FP.F16.E4M3.UNPACK_B R8, R152 ;  /* 0x00000098ff08723e */ /* 0x010fe200020006ff */
[----:B------:R-:W-:Y:S01]  /*9cb0*/  HADD2.F32 R84, -RZ, R11.H1_H1 ;  /* 0x3000000bff547230 */ /* 0x000fe20000004100 */
[----:B------:R-:W-:Y:S01]  /*9cc0*/  F2FP.F16.E4M3.UNPACK_B R7, R153 ;  /* 0x00000099ff07723e */ /* 0x000fe200020006ff */
[--C-:B------:R-:W-:Y:S01]  /*9cd0*/  HADD2.F32 R87, -RZ, R10.reuse.H0_H0 ;  /* 0x2000000aff577230 */ /* 0x100fe20000004100 */
[----:B------:R-:W-:Y:S01]  /*9ce0*/  F2FP.F16.E4M3.UNPACK_B R6, R154 ;  /* 0x0000009aff06723e */ /* 0x000fe200020006ff */
[----:B------:R-:W-:Y:S01]  /*9cf0*/  HADD2.F32 R88, -RZ, R10.H1_H1 ;  /* 0x3000000aff587230 */ /* 0x000fe20000004100 */
[----:B------:R-:W-:Y:S01]  /*9d00*/  F2FP.F16.E4M3.UNPACK_B R5, R155 ;  /* 0x0000009bff05723e */ /* 0x000fe200020006ff */
[--C-:B------:R-:W-:Y:S01]  /*9d10*/  HADD2.F32 R91, -RZ, R9.reuse.H0_H0 ;  /* 0x20000009ff5b7230 */ /* 0x100fe20000004100 */
[----:B-1----:R-:W-:Y:S01]  /*9d20*/  F2FP.F16.E4M3.UNPACK_B R4, R156 ;  /* 0x0000009cff04723e */ /* 0x002fe200020006ff */
[----:B------:R-:W-:Y:S01]  /*9d30*/  HADD2.F32 R92, -RZ, R9.H1_H1 ;  /* 0x30000009ff5c7230 */ /* 0x000fe20000004100 */
[-C--:B------:R-:W-:Y:S01]  /*9d40*/  F2FP.F16.E4M3.UNPACK_B R2, R148.reuse ;  /* 0x00000094ff02723e */ /* 0x080fe200020006ff */
[--C-:B------:R-:W-:Y:S01]  /*9d50*/  HADD2.F32 R95, -RZ, R8.reuse.H0_H0 ;  /* 0x20000008ff5f7230 */ /* 0x100fe20000004100 */
[----:B------:R-:W-:Y:S01]  /*9d60*/  F2FP.F16.E4M3.UNPACK_B R148, R148.H1 ;  /* 0x00000094ff94723e */ /* 0x000fe200030006ff */
[----:B------:R-:W-:Y:S01]  /*9d70*/  HADD2.F32 R97, -RZ, R8.H1_H1 ;  /* 0x30000008ff617230 */ /* 0x000fe20000004100 */
[----:B------:R-:W-:Y:S01]  /*9d80*/  F2FP.F16.E4M3.UNPACK_B R149, R149.H1 ;  /* 0x00000095ff95723e */ /* 0x000fe200030006ff */
[--C-:B------:R-:W-:Y:S01]  /*9d90*/  HADD2.F32 R98, -RZ, R7.reuse.H0_H0 ;  /* 0x20000007ff627230 */ /* 0x100fe20000004100 */
[----:B------:R-:W-:Y:S01]  /*9da0*/  F2FP.F16.E4M3.UNPACK_B R150, R150.H1 ;  /* 0x00000096ff96723e */ /* 0x000fe200030006ff */
[----:B------:R-:W-:Y:S01]  /*9db0*/  HADD2.F32 R101, -RZ, R7.H1_H1 ;  /* 0x30000007ff657230 */ /* 0x000fe20000004100 */
[----:B------:R-:W-:Y:S01]  /*9dc0*/  F2FP.F16.E4M3.UNPACK_B R151, R151.H1 ;  /* 0x00000097ff97723e */ /* 0x000fe200030006ff */
[--C-:B------:R-:W-:Y:S01]  /*9dd0*/  HADD2.F32 R102, -RZ, R6.reuse.H0_H0 ;  /* 0x20000006ff667230 */ /* 0x100fe20000004100 */
[----:B------:R-:W-:Y:S01]  /*9de0*/  F2FP.F16.E4M3.UNPACK_B R138, R163 ;  /* 0x000000a3ff8a723e */ /* 0x000fe200020006ff */
[----:B------:R-:W-:Y:S01]  /*9df0*/  HADD2.F32 R105, -RZ, R6.H1_H1 ;  /* 0x30000006ff697230 */ /* 0x000fe20000004100 */
[----:B------:R-:W-:Y:S01]  /*9e00*/  R2UR UR5, R193 ;  /* 0x00000000c10572ca */ /* 0x000fe200000e0000 */
[--C-:B------:R-:W-:Y:S01]  /*9e10*/  HADD2.F32 R106, -RZ, R5.reuse.H0_H0 ;  /* 0x20000005ff6a7230 */ /* 0x100fe20000004100 */
[----:B------:R-:W-:Y:S01]  /*9e20*/  F2FP.F16.E4M3.UNPACK_B R116, R157 ;  /* 0x0000009dff74723e */ /* 0x000fe200020006ff */
[----:B------:R-:W-:Y:S01]  /*9e30*/  HADD2.F32 R109, -RZ, R5.H1_H1 ;  /* 0x30000005ff6d7230 */ /* 0x000fe20000004100 */
[----:B------:R-:W-:Y:S01]  /*9e40*/  F2FP.F16.E4M3.UNPACK_B R120, R158 ;  /* 0x0000009eff78723e */ /* 0x000fe200020006ff */
[--C-:B------:R-:W-:Y:S01]  /*9e50*/  HADD2.F32 R110, -RZ, R4.reuse.H0_H0 ;  /* 0x20000004ff6e7230 */ /* 0x100fe20000004100 */
[----:B------:R-:W-:Y:S01]  /*9e60*/  F2FP.F16.E4M3.UNPACK_B R124, R159 ;  /* 0x0000009fff7c723e */ /* 0x000fe200020006ff */
[----:B------:R-:W-:Y:S01]  /*9e70*/  HADD2.F32 R113, -RZ, R4.H1_H1 ;  /* 0x30000004ff717230 */ /* 0x000fe20000004100 */
[----:B------:R-:W-:Y:S01]  /*9e80*/  F2FP.F16.E4M3.UNPACK_B R128, R160 ;  /* 0x000000a0ff80723e */ /* 0x000fe200020006ff */
[----:B------:R-:W1:Y:S01]  /*9e90*/  LDTM.x64 R4, tmem[UR4+0xc0] ;  /* 0x0000c004000479ee */ /* 0x000e620008340000 */
[--C-:B------:R-:W-:Y:S01]  /*9ea0*/  HADD2.F32 R0, -RZ, R2.reuse.H0_H0 ;  /* 0x20000002ff007230 */ /* 0x100fe20000004100 */
[----:B------:R-:W-:Y:S01]  /*9eb0*/  NOP ;  /* 0x0000000000007918 */ /* 0x000fe20000000000 */
[----:B------:R-:W-:Y:S01]  /*9ec0*/  HADD2.F32 R2, -RZ, R2.H1_H1 ;  /* 0x30000002ff027230 */ /* 0x000fe20000004100 */
[----:B------:R-:W-:Y:S01]  /*9ed0*/  UIADD3 UR5, UPT, UPT, UR5, 0xb0, URZ ;  /* 0x000000b005057890 */ /* 0x000fe2000fffe0ff */
[--C-:B------:R-:W-:Y:S01]  /*9ee0*/  HADD2.F32 R86, -RZ, R149.reuse.H1_H1 ;  /* 0x30000095ff567230 */ /* 0x100fe20000004100 */
[----:B------:R-:W-:Y:S01]  /*9ef0*/  F2FP.F16.E4M3.UNPACK_B R132, R161 ;  /* 0x000000a1ff84723e */ /* 0x000fe200020006ff */
[--C-:B------:R-:W-:Y:S01]  /*9f00*/  HADD2.F32 R114, -RZ, R116.reuse.H0_H0 ;  /* 0x20000074ff727230 */ /* 0x100fe20000004100 */
[----:B------:R-:W-:Y:S01]  /*9f10*/  UPRMT UR5, UR37, 0x654, UR5 ;  /* 0x0000065425057896 */ /* 0x000fe20008000005 */
[----:B------:R-:W-:Y:S01]  /*9f20*/  HADD2.F32 R117, -RZ, R116.H1_H1 ;  /* 0x30000074ff757230 */ /* 0x000fe20000004100 */
[----:B------:R-:W-:Y:S01]  /*9f30*/  F2FP.F16.E4M3.UNPACK_B R136, R162 ;  /* 0x000000a2ff88723e */ /* 0x000fe200020006ff */
[--C-:B------:R-:W-:Y:S01]  /*9f40*/  HADD2.F32 R118, -RZ, R120.reuse.H0_H0 ;  /* 0x20000078ff767230 */ /* 0x100fe20000004100 */
[----:B------:R-:W-:Y:S01]  /*9f50*/  F2FP.F16.E4M3.UNPACK_B R152, R152.H1 ;  /* 0x00000098ff98723e */ /* 0x000fe200030006ff */
[----:B------:R-:W-:Y:S01]  /*9f60*/  HADD2.F32 R121, -RZ, R120.H1_H1 ;  /* 0x30000078ff797230 */ /* 0x000fe20000004100 */
[----:B------:R-:W-:Y:S01]  /*9f70*/  F2FP.F16.E4M3.UNPACK_B R153, R153.H1 ;  /* 0x00000099ff99723e */ /* 0x000fe200030006ff */
[--C-:B------:R-:W-:Y:S01]  /*9f80*/  HADD2.F32 R122, -RZ, R124.reuse.H0_H0 ;  /* 0x2000007cff7a7230 */ /* 0x100fe20000004100 */
[----:B------:R-:W-:Y:S01]  /*9f90*/  F2FP.F16.E4M3.UNPACK_B R154, R154.H1 ;  /* 0x0000009aff9a723e */ /* 0x000fe200030006ff */
[----:B-1----:R-:W-:Y:S01]  /*9fa0*/  SYNCS.ARRIVE.TRANS64.RED.A1T0 RZ, [UR5], RZ ;  /* 0x000000ffffff79a7 */ /* 0x002fe20008100405 */
[----:B------:R-:W-:Y:S01]  /*9fb0*/  HADD2.F32 R125, -RZ, R124.H1_H1 ;  /* 0x3000007cff7d7230 */ /* 0x000fe20000004100 */
[----:B------:R-:W-:Y:S01]  /*9fc0*/  F2FP.F16.E4M3.UNPACK_B R155, R155.H1 ;  /* 0x0000009bff9b723e */ /* 0x000fe200030006ff */
[--C-:B------:R-:W-:Y:S01]  /*9fd0*/  HADD2.F32 R126, -RZ, R128.reuse.H0_H0 ;  /* 0x20000080ff7e7230 */ /* 0x100fe20000004100 */
[----:B------:R-:W-:Y:S01]  /*9fe0*/  F2FP.F16.E4M3.UNPACK_B R156, R156.H1 ;  /* 0x0000009cff9c723e */ /* 0x000fe200030006ff */
[----:B------:R-:W-:Y:S01]  /*9ff0*/  HADD2.F32 R129, -RZ, R128.H1_H1 ;  /* 0x30000080ff817230 */ /* 0x000fe20000004100 */
[----:B------:R-:W-:Y:S01]  /*a000*/  F2FP.F16.E4M3.UNPACK_B R157, R157.H1 ;  /* 0x0000009dff9d723e */ /* 0x000fe200030006ff */
[C---:B------:R-:W-:Y:S01]  /*a010*/  FMUL R4, R78.reuse, R4 ;  /* 0x000000044e047220 */ /* 0x040fe20000400000 */
[C---:B------:R-:W-:Y:S01]  /*a020*/  FMUL R5, R78.reuse, R5 ;  /* 0x000000054e057220 */ /* 0x040fe20000400000 */
[----:B------:R-:W-:Y:S02]  /*a030*/  HADD2.F32 R3, -RZ, R148.H0_H0 ;  /* 0x20000094ff037230 */ /* 0x000fe40000004100 */
        /* <DEDUP_REMOVED lines=11> */
[----:B------:R-:W-:Y:S02]  /*a0f0*/  HADD2.F32 R130, -RZ, R132.H0_H0 ;  /* 0x20000084ff827230 */ /* 0x000fe40000004100 */
[C---:B------:R-:W-:Y:S01]  /*a100*/  FMUL R6, R78.reuse, R6 ;  /* 0x000000064e067220 */ /* 0x040fe20000400000 */
[----:B------:R-:W-:Y:S02]  /*a110*/  HADD2.F32 R82, -RZ, R148.H1_H1 ;  /* 0x30000094ff527230 */ /* 0x000fe40000004100 */
[C---:B------:R-:W-:Y:S01]  /*a120*/  FMUL R7, R78.reuse, R7 ;  /* 0x000000074e077220 */ /* 0x040fe20000400000 */
[----:B------:R-:W-:Y:S02]  /*a130*/  HADD2.F32 R85, -RZ, R149.H0_H0 ;  /* 0x20000095ff557230 */ /* 0x000fe40000004100 */
[C---:B------:R-:W-:Y:S01]  /*a140*/  FFMA R6, R81.reuse, R3, R6 ;  /* 0x0000000351067223 */ /* 0x040fe20000000006 */
[----:B------:R-:W-:Y:S02]  /*a150*/  HADD2.F32 R133, -RZ, R132.H1_H1 ;  /* 0x30000084ff857230 */ /* 0x000fe40000004100 */
[C---:B------:R-:W-:Y:S01]  /*a160*/  FFMA R7, R81.reuse, R82, R7 ;  /* 0x0000005251077223 */ /* 0x040fe20000000007 */
[C---:B------:R-:W-:Y:S01]  /*a170*/  FFMA R8, R81.reuse, R83, R8 ;  /* 0x0000005351087223 */ /* 0x040fe20000000008 */
[C---:B------:R-:W-:Y:S01]  /*a180*/  FFMA R9, R81.reuse, R84, R9 ;  /* 0x0000005451097223 */ /* 0x040fe20000000009 */
[--C-:B------:R-:W-:Y:S02]  /*a190*/  HADD2.F32 R82, -RZ, R138.reuse.H0_H0 ;  /* 0x2000008aff527230 */ /* 0x100fe40000004100 */
[C---:B------:R-:W-:Y:S01]  /*a1a0*/  FMUL R10, R78.reuse, R10 ;  /* 0x0000000a4e0a7220 */ /* 0x040fe20000400000 */
[----:B------:R-:W-:Y:S02]  /*a1b0*/  HADD2.F32 R83, -RZ, R138.H1_H1 ;  /* 0x3000008aff537230 */ /* 0x000fe40000004100 */
[C---:B------:R-:W-:Y:S01]  /*a1c0*/  FMUL R11, R78.reuse, R11 ;  /* 0x0000000b4e0b7220 */ /* 0x040fe20000400000 */
[----:B------:R-:W-:Y:S02]  /*a1d0*/  HADD2.F32 R89, -RZ, R150.H0_H0 ;  /* 0x20000096ff597230 */ /* 0x000fe40000004100 */
[C---:B------:R-:W-:Y:S01]  /*a1e0*/  FFMA R10, R81.reuse, R85, R10 ;  /* 0x00000055510a7223 */ /* 0x040fe2000000000a */
[--C-:B------:R-:W-:Y:S02]  /*a1f0*/  HADD2.F32 R134, -RZ, R136.reuse.H0_H0 ;  /* 0x20000088ff867230 */ /* 0x100fe40000004100 */
[C---:B------:R-:W-:Y:S01]  /*a200*/  FFMA R11, R81.reuse, R86, R11 ;  /* 0x00000056510b7223 */ /* 0x040fe2000000000b */
[C---:B------:R-:W-:Y:S01]  /*a210*/  FFMA R12, R81.reuse, R87, R12 ;  /* 0x00000057510c7223 */ /* 0x040fe2000000000c */
[----:B------:R-:W-:Y:S01]  /*a220*/  FFMA R13, R81, R88, R13 ;  /* 0x00000058510d7223 */ /* 0x000fe2000000000d */
[----:B------:R-:W-:Y:S01]  /*a230*/  F2FP.SATFINITE.E4M3.F32.PACK_AB_MERGE_C R86, R7, R6, RZ ;  /* 0x000000060756723e */ /* 0x000fe200048070ff */
[C---:B------:R-:W-:Y:S01]  /*a240*/  FMUL R7, R78.reuse, R24 ;  /* 0x000000184e077220 */ /* 0x040fe20000400000 */
[----:B------:R-:W-:Y:S01]  /*a250*/  F2FP.SATFINITE.E4M3.F32.PACK_AB_MERGE_C R138, R11, R10, RZ ;  /* 0x0000000a0b8a723e */ /* 0x000fe200048070ff */
[C---:B------:R-:W-:Y:S01]  /*a260*/  FMUL R10, R78.reuse, R25 ;  /* 0x000000194e0a7220 */ /* 0x040fe20000400000 */
[C---:B------:R-:W-:Y:S01]  /*a270*/  FMUL R25, R78.reuse, R32 ;  /* 0x000000204e197220 */ /* 0x040fe20000400000 */
[----:B------:R-:W-:Y:S02]  /*a280*/  HADD2.F32 R137, -RZ, R136.H1_H1 ;  /* 0x30000088ff897230 */ /* 0x000fe40000004100 */
[C---:B------:R-:W-:Y:S01]  /*a290*/  FMUL R14, R78.reuse, R14 ;  /* 0x0000000e4e0e7220 */ /* 0x040fe20000400000 */
[----:B------:R-:W-:Y:S02]  /*a2a0*/  HADD2.F32 R90, -RZ, R150.H1_H1 ;  /* 0x30000096ff5a7230 */ /* 0x000fe40000004100 */
[C---:B------:R-:W-:Y:S01]  /*a2b0*/  FMUL R15, R78.reuse, R15 ;  /* 0x0000000f4e0f7220 */ /* 0x040fe20000400000 */
[--C-:B------:R-:W-:Y:S02]  /*a2c0*/  HADD2.F32 R93, -RZ, R151.reuse.H0_H0 ;  /* 0x20000097ff5d7230 */ /* 0x100fe40000004100 */
[C---:B------:R-:W-:Y:S01]  /*a2d0*/  FFMA R14, R81.reuse, R89, R14 ;  /* 0x00000059510e7223 */ /* 0x040fe2000000000e */
[----:B------:R-:W-:Y:S02]  /*a2e0*/  HADD2.F32 R94, -RZ, R151.H1_H1 ;  /* 0x30000097ff5e7230 */ /* 0x000fe40000004100 */
[C---:B------:R-:W-:Y:S01]  /*a2f0*/  FFMA R15, R81.reuse, R90, R15 ;  /* 0x0000005a510f7223 */ /* 0x040fe2000000000f */
[C---:B------:R-:W-:Y:S01]  /*a300*/  FFMA R16, R81.reuse, R91, R16 ;  /* 0x0000005b51107223 */ /* 0x040fe20000000010 */
[----:B------:R-:W-:Y:S01]  /*a310*/  FFMA R17, R81, R92, R17 ;  /* 0x0000005c51117223 */ /* 0x000fe20000000011 */
[C---:B------:R-:W-:Y:S01]  /*a320*/  FMUL R18, R78.reuse, R18 ;  /* 0x000000124e127220 */ /* 0x040fe20000400000 */
[C---:B------:R-:W-:Y:S01]  /*a330*/  FMUL R19, R78.reuse, R19 ;  /* 0x000000134e137220 */ /* 0x040fe20000400000 */
[--C-:B------:R-:W-:Y:S01]  /*a340*/  HADD2.F32 R96, -RZ, R152.reuse.H0_H0 ;  /* 0x20000098ff607230 */ /* 0x100fe20000004100 */
[----:B------:R-:W-:Y:S01]  /*a350*/  F2FP.SATFINITE.E4M3.F32.PACK_AB_MERGE_C R14, R15, R14, RZ ;  /* 0x0000000e0f0e723e */ /* 0x000fe200048070ff */
[C---:B------:R-:W-:Y:S01]  /*a360*/  FFMA R18, R81.reuse, R93, R18 ;  /* 0x0000005d51127223 */ /* 0x040fe20000000012 */
[C---:B------:R-:W-:Y:S01]  /*a370*/  FFMA R19, R81.reuse, R94, R19 ;  /* 0x0000005e51137223 */ /* 0x040fe20000000013 */
[C---:B------:R-:W-:Y:S01]  /*a380*/  FFMA R0, R81.reuse, R95, R0 ;  /* 0x0000005f51007223 */ /* 0x040fe20000000000 */
[----:B------:R-:W-:Y:S01]  /*a390*/  FFMA R2, R81, R97, R2 ;  /* 0x0000006151027223 */ /* 0x000fe20000000002 */
[----:B------:R-:W-:Y:S02]  /*a3a0*/  HADD2.F32 R99, -RZ, R152.H1_H1 ;  /* 0x30000098ff637230 */ /* 0x000fe40000004100 */
[C---:B------:R-:W-:Y:S01]  /*a3b0*/  FMUL R3, R78.reuse, R22 ;  /* 0x000000164e037220 */ /* 0x040fe20000400000 */
[----:B------:R-:W-:Y:S01]  /*a3c0*/  F2FP.SATFINITE.E4M3.F32.PACK_AB_MERGE_C R18, R19, R18, RZ ;  /* 0x000000121312723e */ /* 0x000fe200048070ff */
[C---:B------:R-:W-:Y:S01]  /*a3d0*/  FMUL R22, R78.reuse, R29 ;  /* 0x0000001d4e167220 */ /* 0x040fe20000400000 */
[C---:B------:R-:W-:Y:S01]  /*a3e0*/  FMUL R29, R78.reuse, R36 ;  /* 0x000000244e1d7220 */ /* 0x040fe20000400000 */
[C---:B------:R-:W-:Y:S01]  /*a3f0*/  FFMA R3, R81.reuse, R96, R3 ;  /* 0x0000006051037223 */ /* 0x040fe20000000003 */
[C---:B------:R-:W-:Y:S01]  /*a400*/  FMUL R6, R78.reuse, R23 ;  /* 0x000000174e067220 */ /* 0x040fe20000400000 */
[--C-:B------:R-:W-:Y:S02]  /*a410*/  HADD2.F32 R100, -RZ, R153.reuse.H0_H0 ;  /* 0x20000099ff647230 */ /* 0x100fe40000004100 */
[C---:B------:R-:W-:Y:S01]  /*a420*/  FMUL R11, R78.reuse, R26 ;  /* 0x0000001a4e0b7220 */ /* 0x040fe20000400000 */
[----:B------:R-:W-:Y:S02]  /*a430*/  HADD2.F32 R103, -RZ, R153.H1_H1 ;  /* 0x30000099ff677230 */ /* 0x000fe40000004100 */
[C---:B------:R-:W-:Y:S01]  /*a440*/  FFMA R6, R81.reuse, R99, R6 ;  /* 0x0000006351067223 */ /* 0x040fe20000000006 */
[C---:B------:R-:W-:Y:S01]  /*a450*/  FFMA R7, R81.reuse, R98, R7 ;  /* 0x0000006251077223 */ /* 0x040fe20000000007 */
[C---:B------:R-:W-:Y:S01]  /*a460*/  FFMA R10, R81.reuse, R101, R10 ;  /* 0x00000065510a7223 */ /* 0x040fe2000000000a */
[C---:B------:R-:W-:Y:S01]  /*a470*/  FFMA R11, R81.reuse, R100, R11 ;  /* 0x00000064510b7223 */ /* 0x040fe2000000000b */
[----:B------:R-:W-:Y:S01]  /*a480*/  FMUL R26, R78, R33 ;  /* 0x000000214e1a7220 */ /* 0x000fe20000400000 */
[----:B------:R-:W-:Y:S01]  /*a490*/  F2FP.SATFINITE.E4M3.F32.PACK_AB_MERGE_C R3, R6, R3, RZ ;  /* 0x000000030603723e */ /* 0x000fe200048070ff */
[C---:B------:R-:W-:Y:S01]  /*a4a0*/  FMUL R33, R78.reuse, R40 ;  /* 0x000000284e217220 */ /* 0x040fe20000400000 */
        /* <DEDUP_REMOVED lines=8> */
[C---:B------:R-:W-:Y:S01]  /*a530*/  FMUL R30, R78.reuse, R37 ;  /* 0x000000254e1e7220 */ /* 0x040fe20000400000 */
[C---:B------:R-:W-:Y:S01]  /*a540*/  FMUL R37, R78.reuse, R44 ;  /* 0x0000002c4e257220 */ /* 0x040fe20000400000 */
[C---:B------:R-:W-:Y:S01]  /*a550*/  FMUL R24, R78.reuse, R31 ;  /* 0x0000001f4e187220 */ /* 0x040fe20000400000 */
[----:B------:R-:W-:Y:S01]  /*a560*/  F2FP.F16.E4M3.UNPACK_B R158, R158.H1 ;  /* 0x0000009eff9e723e */ /* 0x000fe200030006ff */
[--C-:B------:R-:W-:Y:S02]  /*a570*/  HADD2.F32 R108, -RZ, R155.reuse.H0_H0 ;  /* 0x2000009bff6c7230 */ /* 0x100fe40000004100 */
[----:B------:R-:W-:Y:S01]  /*a580*/  FMUL R27, R78, R34 ;  /* 0x000000224e1b7220 */ /* 0x000fe20000400000 */
[----:B------:R-:W-:Y:S02]  /*a590*/  HADD2.F32 R111, -RZ, R155.H1_H1 ;  /* 0x3000009bff6f7230 */ /* 0x000fe40000004100 */
[C---:B------:R-:W-:Y:S01]  /*a5a0*/  FFMA R24, R81.reuse, R107, R24 ;  /* 0x0000006b51187223 */ /* 0x040fe20000000018 */
[----:B------:R-:W-:Y:S01]  /*a5b0*/  F2FP.F16.E4M3.UNPACK_B R159, R159.H1 ;  /* 0x0000009fff9f723e */ /* 0x000fe200030006ff */
[C---:B------:R-:W-:Y:S01]  /*a5c0*/  FFMA R25, R81.reuse, R106, R25 ;  /* 0x0000006a51197223 */ /* 0x040fe20000000019 */
[C---:B------:R-:W-:Y:S01]  /*a5d0*/  FFMA R26, R81.reuse, R109, R26 ;  /* 0x0000006d511a7223 */ /* 0x040fe2000000001a */
[----:B------:R-:W-:Y:S01]  /*a5e0*/  F2FP.F16.E4M3.UNPACK_B R160, R160.H1 ;  /* 0x000000a0ffa0723e */ /* 0x000fe200030006ff */
[C---:B------:R-:W-:Y:S01]  /*a5f0*/  FFMA R27, R81.reuse, R108, R27 ;  /* 0x0000006c511b7223 */ /* 0x040fe2000000001b */
[----:B------:R-:W-:Y:S01]  /*a600*/  F2FP.SATFINITE.E4M3.F32.PACK_AB_MERGE_C R6, R24, R23, RZ ;  /* 0x000000171806723e */ /* 0x000fe200048070ff */
[C---:B------:R-:W-:Y:S01]  /*a610*/  FMUL R34, R78.reuse, R41 ;  /* 0x000000294e227220 */ /* 0x040fe20000400000 */
[C---:B------:R-:W-:Y:S01]  /*a620*/  FMUL R41, R78.reuse, R48 ;  /* 0x000000304e297220 */ /* 0x040fe20000400000 */
[----:B------:R-:W-:Y:S01]  /*a630*/  FMUL R28, R78, R35 ;  /* 0x000000234e1c7220 */ /* 0x000fe20000400000 */
[----:B------:R-:W-:Y:S01]  /*a640*/  F2FP.F16.E4M3.UNPACK_B R161, R161.H1 ;  /* 0x000000a1ffa1723e */ /* 0x000fe200030006ff */
[--C-:B------:R-:W-:Y:S01]  /*a650*/  HADD2.F32 R112, -RZ, R156.reuse.H0_H0 ;  /* 0x2000009cff707230 */ /* 0x100fe20000004100 */
[----:B------:R-:W-:Y:S01]  /*a660*/  F2FP.SATFINITE.E4M3.F32.PACK_AB_MERGE_C R6, R22, R21, R6 ;  /* 0x000000151606723e */ /* 0x000fe20004807006 */
[C---:B------:R-:W-:Y:S01]  /*a670*/  FFMA R28, R81.reuse, R111, R28 ;  /* 0x0000006f511c7223 */ /* 0x040fe2000000001c */
[C---:B------:R-:W-:Y:S01]  /*a680*/  FFMA R29, R81.reuse, R110, R29 ;  /* 0x0000006e511d7223 */ /* 0x040fe2000000001d */
[C---:B------:R-:W-:Y:S01]  /*a690*/  FFMA R30, R81.reuse, R113, R30 ;  /* 0x00000071511e7223 */ /* 0x040fe2000000001e */
[----:B------:R-:W-:Y:S02]  /*a6a0*/  HADD2.F32 R115, -RZ, R156.H1_H1 ;  /* 0x3000009cff737230 */ /* 0x000fe40000004100 */
[C---:B------:R-:W-:Y:S01]  /*a6b0*/  FMUL R31, R78.reuse, R38 ;  /* 0x000000264e1f7220 */ /* 0x040fe20000400000 */
[----:B------:R-:W-:Y:S01]  /*a6c0*/  F2FP.F16.E4M3.UNPACK_B R162, R162.H1 ;  /* 0x000000a2ffa2723e */ /* 0x000fe200030006ff */
[C---:B------:R-:W-:Y:S01]  /*a6d0*/  FMUL R38, R78.reuse, R45 ;  /* 0x0000002d4e267220 */ /* 0x040fe20000400000 */
[C---:B------:R-:W-:Y:S01]  /*a6e0*/  FMUL R45, R78.reuse, R52 ;  /* 0x000000344e2d7220 */ /* 0x040fe20000400000 */
[----:B------:R-:W-:Y:S01]  /*a6f0*/  F2FP.F16.E4M3.UNPACK_B R163, R163.H1 ;  /* 0x000000a3ffa3723e */ /* 0x000fe200030006ff */
[----:B------:R-:W-:Y:S01]  /*a700*/  FFMA R31, R81, R112, R31 ;  /* 0x00000070511f7223 */ /* 0x000fe2000000001f */
[----:B------:R-:W-:Y:S01]  /*a710*/  FMUL R52, R78, R59 ;  /* 0x0000003b4e347220 */ /* 0x000fe20000400000 */
[----:B------:R-:W-:Y:S01]  /*a720*/  IADD3 R76, PT, PT, R76, 0x1, RZ ;  /* 0x000000014c4c7810 */ /* 0x000fe20007ffe0ff */
[C---:B------:R-:W-:Y:S01]  /*a730*/  FMUL R59, R78.reuse, R66 ;  /* 0x000000424e3b7220 */ /* 0x040fe20000400000 */
[----:B------:R-:W-:Y:S01]  /*a740*/  F2FP.SATFINITE.E4M3.F32.PACK_AB_MERGE_C R66, R13, R12, R14 ;  /* 0x0000000c0d42723e */ /* 0x000fe2000480700e */
[C---:B------:R-:W-:Y:S01]  /*a750*/  FMUL R32, R78.reuse, R39 ;  /* 0x000000274e207220 */ /* 0x040fe20000400000 */
[--C-:B------:R-:W-:Y:S02]  /*a760*/  HADD2.F32 R116, -RZ, R157.reuse.H0_H0 ;  /* 0x2000009dff747230 */ /* 0x100fe40000004100 */
[C---:B------:R-:W-:Y:S01]  /*a770*/  FMUL R35, R78.reuse, R42 ;  /* 0x0000002a4e237220 */ /* 0x040fe20000400000 */
[----:B------:R-:W-:Y:S02]  /*a780*/  HADD2.F32 R119, -RZ, R157.H1_H1 ;  /* 0x3000009dff777230 */ /* 0x000fe40000004100 */
[C---:B------:R-:W-:Y:S01]  /*a790*/  FFMA R32, R81.reuse, R115, R32 ;  /* 0x0000007351207223 */ /* 0x040fe20000000020 */
[----:B------:R-:W-:Y:S01]  /*a7a0*/  FMUL R36, R78, R43 ;  /* 0x0000002b4e247220 */ /* 0x000fe20000400000 */
[C---:B------:R-:W-:Y:S01]  /*a7b0*/  FFMA R33, R81.reuse, R114, R33 ;  /* 0x0000007251217223 */ /* 0x040fe20000000021 */
[C---:B------:R-:W-:Y:S01]  /*a7c0*/  FFMA R34, R81.reuse, R117, R34 ;  /* 0x0000007551227223 */ /* 0x040fe20000000022 */
[--C-:B------:R-:W-:Y:S01]  /*a7d0*/  HADD2.F32 R120, -RZ, R158.reuse.H0_H0 ;  /* 0x2000009eff787230 */ /* 0x100fe20000004100 */
[----:B------:R-:W-:Y:S01]  /*a7e0*/  F2FP.SATFINITE.E4M3.F32.PACK_AB_MERGE_C R32, R32, R31, RZ ;  /* 0x0000001f2020723e */ /* 0x000fe200048070ff */
[C---:B------:R-:W-:Y:S01]  /*a7f0*/  FFMA R35, R81.reuse, R116, R35 ;  /* 0x0000007451237223 */ /* 0x040fe20000000023 */
[----:B------:R-:W-:Y:S02]  /*a800*/  HADD2.F32 R123, -RZ, R158.H1_H1 ;  /* 0x3000009eff7b7230 */ /* 0x000fe40000004100 */
[----:B------:R-:W-:Y:S01]  /*a810*/  FMUL R39, R78, R46 ;  /* 0x0000002e4e277220 */ /* 0x000fe20000400000 */
[----:B------:R-:W-:Y:S01]  /*a820*/  F2FP.SATFINITE.E4M3.F32.PACK_AB_MERGE_C R32, R30, R29, R32 ;  /* 0x0000001d1e20723e */ /* 0x000fe20004807020 */
[C---:B------:R-:W-:Y:S01]  /*a830*/  FFMA R36, R81.reuse, R119, R36 ;  /* 0x0000007751247223 */ /* 0x040fe20000000024 */
[C---:B------:R-:W-:Y:S01]  /*a840*/  FMUL R40, R78.reuse, R47 ;  /* 0x0000002f4e287220 */ /* 0x040fe20000400000 */
[C---:B------:R-:W-:Y:S01]  /*a850*/  FFMA R37, R81.reuse, R118, R37 ;  /* 0x0000007651257223 */ /* 0x040fe20000000025 */
[C---:B------:R-:W-:Y:S01]  /*a860*/  FFMA R38, R81.reuse, R121, R38 ;  /* 0x0000007951267223 */ /* 0x040fe20000000026 */
[C---:B------:R-:W-:Y:S01]  /*a870*/  FMUL R42, R78.reuse, R49 ;  /* 0x000000314e2a7220 */ /* 0x040fe20000400000 */
        /* <DEDUP_REMOVED lines=8> */
[C---:B------:R-:W-:Y:S01]  /*a900*/  FMUL R57, R78.reuse, R64 ;  /* 0x000000404e397220 */ /* 0x040fe20000400000 */
[----:B------:R-:W-:Y:S01]  /*a910*/  FFMA R42, R81, R125, R42 ;  /* 0x0000007d512a7223 */ /* 0x000fe2000000002a */
[C---:B------:R-:W-:Y:S01]  /*a920*/  FMUL R46, R78.reuse, R53 ;  /* 0x000000354e2e7220 */ /* 0x040fe20000400000 */
[--C-:B------:R-:W-:Y:S01]  /*a930*/  HADD2.F32 R128, -RZ, R160.reuse.H0_H0 ;  /* 0x200000a0ff807230 */ /* 0x100fe20000004100 */
[----:B------:R-:W-:Y:S01]  /*a940*/  F2FP.SATFINITE.E4M3.F32.PACK_AB_MERGE_C R64, R5, R4, R86 ;  /* 0x000000040540723e */ /* 0x000fe20004807056 */
[C---:B------:R-:W-:Y:S01]  /*a950*/  FMUL R51, R78.reuse, R58 ;  /* 0x0000003a4e337220 */ /* 0x040fe20000400000 */
[C---:B------:R-:W-:Y:S01]  /*a960*/  FMUL R53, R78.reuse, R60 ;  /* 0x0000003c4e357220 */ /* 0x040fe20000400000 */
[C---:B------:R-:W-:Y:S01]  /*a970*/  FFMA R43, R81.reuse, R124, R43 ;  /* 0x0000007c512b7223 */ /* 0x040fe2000000002b */
[----:B------:R-:W-:Y:S02]  /*a980*/  HADD2.F32 R131, -RZ, R160.H1_H1 ;  /* 0x300000a0ff837230 */ /* 0x000fe40000004100 */
[C---:B------:R-:W-:Y:S01]  /*a990*/  FMUL R47, R78.reuse, R54 ;  /* 0x000000364e2f7220 */ /* 0x040fe20000400000 */
[C---:B------:R-:W-:Y:S01]  /*a9a0*/  FMUL R58, R78.reuse, R65 ;  /* 0x000000414e3a7220 */ /* 0x040fe20000400000 */
[----:B------:R-:W-:Y:S01]  /*a9b0*/  FMUL R60, R78, R67 ;  /* 0x000000434e3c7220 */ /* 0x000fe20000400000 */
[----:B------:R-:W-:Y:S01]  /*a9c0*/  F2FP.SATFINITE.E4M3.F32.PACK_AB_MERGE_C R5, R20, R11, RZ ;  /* 0x0000000b1405723e */ /* 0x000fe200048070ff */
[----:B------:R-:W-:Y:S01]  /*a9d0*/  FFMA R44, R81, R127, R44 ;  /* 0x0000007f512c7223 */ /* 0x000fe2000000002c */
[C---:B------:R-:W-:Y:S01]  /*a9e0*/  FMUL R48, R78.reuse, R55 ;  /* 0x000000374e307220 */ /* 0x040fe20000400000 */
[----:B------:R-:W-:Y:S01]  /*a9f0*/  F2FP.SATFINITE.E4M3.F32.PACK_AB_MERGE_C R65, R9, R8, R138 ;  /* 0x000000080941723e */ /* 0x000fe2000480708a */
[----:B------:R-:W-:Y:S01]  /*aa00*/  FFMA R45, R81, R126, R45 ;  /* 0x0000007e512d7223 */ /* 0x000fe2000000002d */
[----:B------:R-:W-:Y:S01]  /*aa10*/  F2FP.SATFINITE.E4M3.F32.PACK_AB_MERGE_C R67, R17, R16, R18 ;  /* 0x000000101143723e */ /* 0x000fe20004807012 */
[----:B------:R-:W-:Y:S01]  /*aa20*/  FMUL R49, R78, R56 ;  /* 0x000000384e317220 */ /* 0x000fe20000400000 */
[C---:B------:R-:W-:Y:S01]  /*aa30*/  FFMA R46, R81.reuse, R129, R46 ;  /* 0x00000081512e7223 */ /* 0x040fe2000000002e */
[--C-:B------:R-:W-:Y:S02]  /*aa40*/  HADD2.F32 R132, -RZ, R161.reuse.H0_H0 ;  /* 0x200000a1ff847230 */ /* 0x100fe40000004100 */
[C---:B------:R-:W-:Y:S01]  /*aa50*/  FFMA R47, R81.reuse, R128, R47 ;  /* 0x00000080512f7223 */ /* 0x040fe2000000002f */
[----:B------:R1:W-:Y:S01]  /*aa60*/  STS.128 [R172+UR49+0xa200], R64 ;  /* 0x00a20040ac007988 */ /* 0x0003e20008000c31 */
[----:B------:R-:W-:Y:S01]  /*aa70*/  HADD2.F32 R135, -RZ, R161.H1_H1 ;  /* 0x300000a1ff877230 */ /* 0x000fe20000004100 */
[----:B------:R-:W-:Y:S01]  /*aa80*/  F2FP.SATFINITE.E4M3.F32.PACK_AB_MERGE_C R5, R10, R7, R5 ;  /* 0x000000070a05723e */ /* 0x000fe20004807005 */
[C---:B------:R-:W-:Y:S01]  /*aa90*/  FFMA R48, R81.reuse, R131, R48 ;  /* 0x0000008351307223 */ /* 0x040fe20000000030 */
[----:B------:R-:W-:Y:S01]  /*aaa0*/  F2FP.SATFINITE.E4M3.F32.PACK_AB_MERGE_C R7, R28, R27, RZ ;  /* 0x0000001b1c07723e */ /* 0x000fe200048070ff */
        /* <DEDUP_REMOVED lines=8> */
[----:B------:R-:W-:Y:S01]  /*ab30*/  FMUL R56, R78, R63 ;  /* 0x0000003f4e387220 */ /* 0x000fe20000400000 */
[----:B------:R-:W-:Y:S01]  /*ab40*/  F2FP.SATFINITE.E4M3.F32.PACK_AB_MERGE_C R4, R2, R0, R3 ;  /* 0x000000000204723e */ /* 0x000fe20004807003 */
[C---:B------:R-:W-:Y:S01]  /*ab50*/  FFMA R53, R81.reuse, R134, R53 ;  /* 0x0000008651357223 */ /* 0x040fe20000000035 */
[----:B------:R-:W-:Y:S01]  /*ab60*/  F2FP.SATFINITE.E4M3.F32.PACK_AB_MERGE_C R7, R26, R25, R7 ;  /* 0x000000191a07723e */ /* 0x000fe20004807007 */
[C---:B------:R-:W-:Y:S01]  /*ab70*/  FFMA R54, R81.reuse, R137, R54 ;  /* 0x0000008951367223 */ /* 0x040fe20000000036 */
[--C-:B------:R-:W-:Y:S02]  /*ab80*/  HADD2.F32 R84, -RZ, R163.reuse.H0_H0 ;  /* 0x200000a3ff547230 */ /* 0x100fe40000004100 */
[C---:B------:R-:W-:Y:S01]  /*ab90*/  FFMA R55, R81.reuse, R136, R55 ;  /* 0x0000008851377223 */ /* 0x040fe20000000037 */
[----:B------:R-:W-:Y:S01]  /*aba0*/  HADD2.F32 R85, -RZ, R163.H1_H1 ;  /* 0x300000a3ff557230 */ /* 0x000fe20000004100 */
[----:B------:R1:W-:Y:S01]  /*abb0*/  STS.128 [R192+0xa010], R4 ;  /* 0x00a01004c0007388 */ /* 0x0003e20000000c00 */
[----:B------:R-:W-:Y:S01]  /*abc0*/  F2FP.SATFINITE.E4M3.F32.PACK_AB_MERGE_C R35, R36, R35, RZ ;  /* 0x000000232423723e */ /* 0x000fe200048070ff */
[C---:B------:R-:W-:Y:S01]  /*abd0*/  FFMA R56, R81.reuse, R139, R56 ;  /* 0x0000008b51387223 */ /* 0x040fe20000000038 */
[----:B------:R-:W-:Y:S01]  /*abe0*/  F2FP.SATFINITE.E4M3.F32.PACK_AB_MERGE_C R39, R40, R39, RZ ;  /* 0x000000272827723e */ /* 0x000fe200048070ff */
[C---:B------:R-:W-:Y:S01]  /*abf0*/  FFMA R57, R81.reuse, R82, R57 ;  /* 0x0000005251397223 */ /* 0x040fe20000000039 */
[----:B------:R-:W-:Y:S01]  /*ac00*/  F2FP.SATFINITE.E4M3.F32.PACK_AB_MERGE_C R43, R44, R43, RZ ;  /* 0x0000002b2c2b723e */ /* 0x000fe200048070ff */
[C---:B------:R-:W-:Y:S01]  /*ac10*/  FFMA R58, R81.reuse, R83, R58 ;  /* 0x00000053513a7223 */ /* 0x040fe2000000003a */
[C---:B------:R-:W-:Y:S01]  /*ac20*/  FFMA R59, R81.reuse, R84, R59 ;  /* 0x00000054513b7223 */ /* 0x040fe2000000003b */
[----:B------:R-:W-:Y:S01]  /*ac30*/  F2FP.SATFINITE.E4M3.F32.PACK_AB_MERGE_C R33, R34, R33, R35 ;  /* 0x000000212221723e */ /* 0x000fe20004807023 */
        /* <DEDUP_REMOVED lines=11> */
[----:B------:R-:W-:Y:S05]  /*acf0*/  F2FP.SATFINITE.E4M3.F32.PACK_AB_MERGE_C R51, R58, R57, R59 ;  /* 0x000000393a33723e */ /* 0x000fea000480703b */
        /* <DEDUP_REMOVED lines=18> */
.L_x_123:
[----:B------:R-:W-:Y:S05]  /*ae20*/  BSYNC.RECONVERGENT B0 ;  /* 0x0000000000007941 */ /* 0x000fea0003800200 */
.L_x_122:
[----:B------:R-:W-:Y:S01]  /*ae30*/  BAR.SYNC.DEFER_BLOCKING 0x1, 0x80 ;  /* 0x0042000000007b1d */ /* 0x000fe20000010000 */
[----:B------:R-:W-:Y:S01]  /*ae40*/  ISETP.NE.AND P2, PT, R190, RZ, PT ;  /* 0x000000ffbe00720c */ /* 0x000fe20003f45270 */
[----:B------:R-:W-:Y:S01]  /*ae50*/  IMAD.IADD R20, R75, 0x1, R147 ;  /* 0x000000014b147824 */ /* 0x000fe200078e0293 */
[----:B------:R-:W-:Y:S01]  /*ae60*/  ISETP.NE.AND P0, PT, R191, 0x2, PT ;  /* 0x00000002bf00780c */ /* 0x000fe20003f05270 */
[----:B------:R-:W-:Y:S01]  /*ae70*/  IMAD.IADD R21, R77, 0x1, R170 ;  /* 0x000000014d157824 */ /* 0x000fe200078e02aa */
[----:B------:R-:W-:Y:S02]  /*ae80*/  ISETP.NE.AND P1, PT, R76, 0x2, PT ;  /* 0x000000024c00780c */ /* 0x000fe40003f25270 */
[----:B------:R-:W-:Y:S02]  /*ae90*/  SEL R3, RZ, 0x1, P0 ;  /* 0x00000001ff037807 */ /* 0x000fe40000000000 */
[----:B------:R-:W-:Y:S02]  /*aea0*/  SEL R0, RZ, 0x1, P1 ;  /* 0x00000001ff007807 */ /* 0x000fe40000800000 */
[----:B------:R-:W-:Y:S02]  /*aeb0*/  LOP3.LUT R182, R182, R3, RZ, 0x3c, !PT ;  /* 0x00000003b6b67212 */ /* 0x000fe400078e3cff */
[----:B------:R-:W-:Y:S02]  /*aec0*/  LOP3.LUT R183, R183, R0, RZ, 0x3c, !PT ;  /* 0x00000000b7b77212 */ /* 0x000fe400078e3cff */
[----:B------:R-:W-:Y:S02]  /*aed0*/  @P2 R2UR UR36, R179 ;  /* 0x00000000b32422ca */ /* 0x000fe400000e0000 */
[----:B------:R-:W-:Y:S02]  /*aee0*/  SEL R191, R191, RZ, P0 ;  /* 0x000000ffbfbf7207 */ /* 0x000fe40000000000 */
[----:B------:R-:W-:Y:S01]  /*aef0*/  SEL R76, R76, RZ, P1 ;  /* 0x000000ff4c4c7207 */ /* 0x000fe20000800000 */
[----:B------:R-:W-:Y:S10]  /*af00*/  @P2 BRA `(.L_x_124) ;  /* 0xffffff9800d82947 */ /* 0x000ff4000383ffff */
[----:B------:R-:W-:Y:S05]  /*af10*/  EXIT ;  /* 0x000000000000794d */ /* 0x000fea0003800000 */
.L_x_19:
[----:B--2---:R2:W1:Y:S02]  /*af20*/  SYNCS.PHASECHK.TRANS64.TRYWAIT P0, [R3+URZ+0xd0], R2 ;  /* 0x0000d002030075a7 */ /* 0x00446400080011ff */
[----:B-1----:R-:W-:Y:S05]  /*af30*/  @!P0 NANOSLEEP.SYNCS 0x989680 ;  /* 0x009896800000895d */ /* 0x002fea0003900000 */
[----:B------:R-:W1:Y:S02]  /*af40*/  @!P0 SYNCS.PHASECHK.TRANS64 P0, [R3+URZ+0xd0], R2 ;  /* 0x0000d002030085a7 */ /* 0x000e6400080010ff */
[----:B-1----:R-:W-:Y:S05]  /*af50*/  @!P0 BRA `(.L_x_19) ;  /* 0xfffffffc00f08947 */ /* 0x002fea000383ffff */
[----:B------:R-:W-:Y:S05]  /*af60*/  BRA `(.L_x_125) ;  /* 0xffffff6400847947 */ /* 0x000fea000383ffff */
.L_x_22:
[----:B-1----:R-:W-:-:S07]  /*af70*/  MOV R2, UR33 ;  /* 0x0000002100027c02 */ /* 0x002fce0008000f00 */
.L_x_126:
[----:B-1----:R1:W2:Y:S02]  /*af80*/  SYNCS.PHASECHK.TRANS64.TRYWAIT P0, [R2+URZ+0x18], R5 ;  /* 0x00001805020075a7 */ /* 0x0022a400080011ff */
[----:B--2---:R-:W-:Y:S05]  /*af90*/  @!P0 NANOSLEEP.SYNCS 0x989680 ;  /* 0x009896800000895d */ /* 0x004fea0003900000 */
[----:B------:R-:W2:Y:S02]  /*afa0*/  @!P0 SYNCS.PHASECHK.TRANS64 P0, [R2+URZ+0x18], R5 ;  /* 0x00001805020085a7 */ /* 0x000ea400080010ff */
[----:B--2---:R-:W-:Y:S05]  /*afb0*/  @!P0 BRA `(.L_x_126) ;  /* 0xfffffffc00f08947 */ /* 0x004fea000383ffff */
[----:B------:R-:W-:Y:S05]  /*afc0*/  BRA `(.L_x_21) ;  /* 0xffffff6400d47947 */ /* 0x000fea000383ffff */
.L_x_28:
[----:B-1----:R-:W-:-:S07]  /*afd0*/  MOV R2, UR17 ;  /* 0x0000001100027c02 */ /* 0x002fce0008000f00 */
.L_x_127:
[----:B-1----:R1:W2:Y:S02]  /*afe0*/  SYNCS.PHASECHK.TRANS64.TRYWAIT P0, [R2+URZ+0x18], R5 ;  /* 0x00001805020075a7 */ /* 0x0022a400080011ff */
[----:B--2---:R-:W-:Y:S05]  /*aff0*/  @!P0 NANOSLEEP.SYNCS 0x989680 ;  /* 0x009896800000895d */ /* 0x004fea0003900000 */
[----:B------:R-:W2:Y:S02]  /*b000*/  @!P0 SYNCS.PHASECHK.TRANS64 P0, [R2+URZ+0x18], R5 ;  /* 0x00001805020085a7 */ /* 0x000ea400080010ff */
[----:B--2---:R-:W-:Y:S05]  /*b010*/  @!P0 BRA `(.L_x_127) ;  /* 0xfffffffc00f08947 */ /* 0x004fea000383ffff */
[----:B------:R-:W-:Y:S05]  /*b020*/  BRA `(.L_x_27) ;  /* 0xffffff68007c7947 */ /* 0x000fea000383ffff */
.L_x_32:
[----:B-1----:R1:W2:Y:S02]  /*b030*/  SYNCS.PHASECHK.TRANS64.TRYWAIT P0, [R2+URZ+0x80], R3 ;  /* 0x00008003020075a7 */ /* 0x0022a400080011ff */
[----:B--2---:R-:W-:Y:S05]  /*b040*/  @!P0 NANOSLEEP.SYNCS 0x989680 ;  /* 0x009896800000895d */ /* 0x004fea0003900000 */
[----:B------:R-:W2:Y:S02]  /*b050*/  @!P0 SYNCS.PHASECHK.TRANS64 P0, [R2+URZ+0x80], R3 ;  /* 0x00008003020085a7 */ /* 0x000ea400080010ff */
[----:B--2---:R-:W-:Y:S05]  /*b060*/  @!P0 BRA `(.L_x_32) ;  /* 0xfffffffc00f08947 */ /* 0x004fea000383ffff */
[----:B------:R-:W-:Y:S05]  /*b070*/  BRA `(.L_x_128) ;  /* 0xffffff6c000c7947 */ /* 0x000fea000383ffff */
.L_x_36:
[----:B----4-:R-:W-:-:S07]  /*b080*/  MOV R0, UR5 ;  /* 0x0000000500007c02 */ /* 0x010fce0008000f00 */
.L_x_129:
[----:B-1----:R1:W2:Y:S02]  /*b090*/  SYNCS.PHASECHK.TRANS64.TRYWAIT P0, [R0+URZ], R3 ;  /* 0x00000003000075a7 */ /* 0x0022a400080011ff */
[----:B--2---:R-:W-:Y:S05]  /*b0a0*/  @!P0 NANOSLEEP.SYNCS 0x989680 ;  /* 0x009896800000895d */ /* 0x004fea0003900000 */
[----:B------:R-:W2:Y:S02]  /*b0b0*/  @!P0 SYNCS.PHASECHK.TRANS64 P0, [R0+URZ], R3 ;  /* 0x00000003000085a7 */ /* 0x000ea400080010ff */
[----:B--2---:R-:W-:Y:S05]  /*b0c0*/  @!P0 BRA `(.L_x_129) ;  /* 0xfffffffc00f08947 */ /* 0x004fea000383ffff */
[----:B------:R-:W-:Y:S05]  /*b0d0*/  BRA `(.L_x_130) ;  /* 0xffffff70007c7947 */ /* 0x000fea000383ffff */
.L_x_37:
[----:B----4-:R-:W-:-:S07]  /*b0e0*/  MOV R0, UR5 ;  /* 0x0000000500007c02 */ /* 0x010fce0008000f00 */
.L_x_131:
[----:B-1----:R1:W2:Y:S02]  /*b0f0*/  SYNCS.PHASECHK.TRANS64.TRYWAIT P0, [R0+URZ], R3 ;  /* 0x00000003000075a7 */ /* 0x0022a400080011ff */
[----:B--2---:R-:W-:Y:S05]  /*b100*/  @!P0 NANOSLEEP.SYNCS 0x989680 ;  /* 0x009896800000895d */ /* 0x004fea0003900000 */
[----:B------:R-:W2:Y:S02]  /*b110*/  @!P0 SYNCS.PHASECHK.TRANS64 P0, [R0+URZ], R3 ;  /* 0x00000003000085a7 */ /* 0x000ea400080010ff */
[----:B--2---:R-:W-:Y:S05]  /*b120*/  @!P0 BRA `(.L_x_131) ;  /* 0xfffffffc00f08947 */ /* 0x004fea000383ffff */
[----:B------:R-:W-:Y:S05]  /*b130*/  BRA `(.L_x_132) ;  /* 0xffffff7000887947 */ /* 0x000fea000383ffff */
.L_x_40:
[----:B-1----:R1:W2:Y:S02]  /*b140*/  SYNCS.PHASECHK.TRANS64.TRYWAIT P0, [R0+URZ+0xc0], R5 ;  /* 0x0000c005000075a7 */ /* 0x0022a400080011ff */
[----:B--2---:R-:W-:Y:S05]  /*b150*/  @!P0 NANOSLEEP.SYNCS 0x989680 ;  /* 0x009896800000895d */ /* 0x004fea0003900000 */
[----:B------:R-:W2:Y:S02]  /*b160*/  @!P0 SYNCS.PHASECHK.TRANS64 P0, [R0+URZ+0xc0], R5 ;  /* 0x0000c005000085a7 */ /* 0x000ea400080010ff */
[----:B--2---:R-:W-:Y:S05]  /*b170*/  @!P0 BRA `(.L_x_40) ;  /* 0xfffffffc00f08947 */ /* 0x004fea000383ffff */
[----:B------:R-:W-:Y:S05]  /*b180*/  BRA `(.L_x_133) ;  /* 0xffffff7000e47947 */ /* 0x000fea000383ffff */
.L_x_41:
[----:B------:R-:W-:-:S07]  /*b190*/  MOV R0, UR5 ;  /* 0x0000000500007c02 */ /* 0x000fce0008000f00 */
.L_x_134:
[----:B-1----:R1:W2:Y:S02]  /*b1a0*/  SYNCS.PHASECHK.TRANS64.TRYWAIT P0, [R0+URZ+0x90], R5 ;  /* 0x00009005000075a7 */ /* 0x0022a400080011ff */
[----:B--2---:R-:W-:Y:S05]  /*b1b0*/  @!P0 NANOSLEEP.SYNCS 0x989680 ;  /* 0x009896800000895d */ /* 0x004fea0003900000 */
[----:B------:R-:W2:Y:S02]  /*b1c0*/  @!P0 SYNCS.PHASECHK.TRANS64 P0, [R0+URZ+0x90], R5 ;  /* 0x00009005000085a7 */ /* 0x000ea400080010ff */
[----:B--2---:R-:W-:Y:S05]  /*b1d0*/  @!P0 BRA `(.L_x_134) ;  /* 0xfffffffc00f08947 */ /* 0x004fea000383ffff */
[----:B------:R-:W-:Y:S05]  /*b1e0*/  BRA `(.L_x_135) ;  /* 0xffffff7000f47947 */ /* 0x000fea000383ffff */
.L_x_42:
[----:B-1----:R1:W2:Y:S02]  /*b1f0*/  SYNCS.PHASECHK.TRANS64.TRYWAIT P1, [R0+URZ+0x80], R5 ;  /* 0x00008005000075a7 */ /* 0x0022a400080211ff */
[----:B--2---:R-:W-:Y:S05]  /*b200*/  @!P1 NANOSLEEP.SYNCS 0x989680 ;  /* 0x009896800000995d */ /* 0x004fea0003900000 */
[----:B------:R-:W2:Y:S02]  /*b210*/  @!P1 SYNCS.PHASECHK.TRANS64 P1, [R0+URZ+0x80], R5 ;  /* 0x00008005000095a7 */ /* 0x000ea400080210ff */
[----:B--2---:R-:W-:Y:S05]  /*b220*/  @!P1 BRA `(.L_x_42) ;  /* 0xfffffffc00f09947 */ /* 0x004fea000383ffff */
[----:B------:R-:W-:Y:S05]  /*b230*/  BRA `(.L_x_136) ;  /* 0xffffff7400247947 */ /* 0x000fea000383ffff */
.L_x_45:
[----:B------:R-:W-:-:S07]  /*b240*/  MOV R0, UR5 ;  /* 0x0000000500007c02 */ /* 0x000fce0008000f00 */
.L_x_137:
[----:B-1----:R1:W2:Y:S02]  /*b250*/  SYNCS.PHASECHK.TRANS64.TRYWAIT P0, [R0+URZ+0x90], R3 ;  /* 0x00009003000075a7 */ /* 0x0022a400080011ff */
[----:B--2---:R-:W-:Y:S05]  /*b260*/  @!P0 NANOSLEEP.SYNCS 0x989680 ;  /* 0x009896800000895d */ /* 0x004fea0003900000 */
[----:B------:R-:W2:Y:S02]  /*b270*/  @!P0 SYNCS.PHASECHK.TRANS64 P0, [R0+URZ+0x90], R3 ;  /* 0x00009003000085a7 */ /* 0x000ea400080010ff */
[----:B--2---:R-:W-:Y:S05]  /*b280*/  @!P0 BRA `(.L_x_137) ;  /* 0xfffffffc00f08947 */ /* 0x004fea000383ffff */
[----:B------:R-:W-:Y:S05]  /*b290*/  BRA `(.L_x_44) ;  /* 0xffffff7400787947 */ /* 0x000fea000383ffff */
.L_x_52:
[----:B-1----:R1:W2:Y:S02]  /*b2a0*/  SYNCS.PHASECHK.TRANS64.TRYWAIT P1, [R0+URZ+0x80], R5 ;  /* 0x00008005000075a7 */ /* 0x0022a400080211ff */
[----:B--2---:R-:W-:Y:S05]  /*b2b0*/  @!P1 NANOSLEEP.SYNCS 0x989680 ;  /* 0x009896800000995d */ /* 0x004fea0003900000 */
[----:B------:R-:W2:Y:S02]  /*b2c0*/  @!P1 SYNCS.PHASECHK.TRANS64 P1, [R0+URZ+0x80], R5 ;  /* 0x00008005000095a7 */ /* 0x000ea400080210ff */
[----:B--2---:R-:W-:Y:S05]  /*b2d0*/  @!P1 BRA `(.L_x_52) ;  /* 0xfffffffc00f09947 */ /* 0x004fea000383ffff */
[----:B------:R-:W-:Y:S05]  /*b2e0*/  BRA `(.L_x_138) ;  /* 0xffffff7800e87947 */ /* 0x000fea000383ffff */
.L_x_53:
[----:B------:R-:W-:-:S07]  /*b2f0*/  MOV R3, UR7 ;  /* 0x0000000700037c02 */ /* 0x000fce0008000f00 */
.L_x_139:
[----:B-1----:R1:W2:Y:S02]  /*b300*/  SYNCS.PHASECHK.TRANS64.TRYWAIT P0, [R3+URZ+0xb0], R0 ;  /* 0x0000b000030075a7 */ /* 0x0022a400080011ff */
[----:B--2---:R-:W-:Y:S05]  /*b310*/  @!P0 NANOSLEEP.SYNCS 0x989680 ;  /* 0x009896800000895d */ /* 0x004fea0003900000 */
[----:B------:R-:W2:Y:S02]  /*b320*/  @!P0 SYNCS.PHASECHK.TRANS64 P0, [R3+URZ+0xb0], R0 ;  /* 0x0000b000030085a7 */ /* 0x000ea400080010ff */
[----:B--2---:R-:W-:Y:S05]  /*b330*/  @!P0 BRA `(.L_x_139) ;  /* 0xfffffffc00f08947 */ /* 0x004fea000383ffff */
[----:B------:R-:W-:Y:S05]  /*b340*/  BRA `(.L_x_140) ;  /* 0xffffff7c00207947 */ /* 0x000fea000383ffff */
.L_x_56:
[----:B------:R-:W-:Y:S07]  /*b350*/  MOV R0, UR6 ;  /* 0x0000000600007c02 */ /* 0x000fee0008000f00 */
.L_x_141:
[----:B-1----:R1:W2:Y:S02]  /*b360*/  SYNCS.PHASECHK.TRANS64.TRYWAIT P0, [R0+URZ], R3 ;  /* 0x00000003000075a7 */ /* 0x0022a400080011ff */
[----:B--2---:R-:W-:Y:S05]  /*b370*/  @!P0 NANOSLEEP.SYNCS 0x989680 ;  /* 0x009896800000895d */ /* 0x004fea0003900000 */
[----:B------:R-:W2:Y:S02]  /*b380*/  @!P0 SYNCS.PHASECHK.TRANS64 P0, [R0+URZ], R3 ;  /* 0x00000003000085a7 */ /* 0x000ea400080010ff */
[----:B--2---:R-:W-:Y:S05]  /*b390*/  @!P0 BRA `(.L_x_141) ;  /* 0xfffffffc00f08947 */ /* 0x004fea000383ffff */
[----:B------:R-:W-:Y:S05]  /*b3a0*/  BRA `(.L_x_55) ;  /* 0xffffff7c003c7947 */ /* 0x000fea000383ffff */
.L_x_59:
[----:B------:R-:W-:-:S07]  /*b3b0*/  MOV R0, UR6 ;  /* 0x0000000600007c02 */ /* 0x000fce0008000f00 */
.L_x_142:
[----:B--2---:R2:W4:Y:S02]  /*b3c0*/  SYNCS.PHASECHK.TRANS64.TRYWAIT P0, [R0+URZ], R3 ;  /* 0x00000003000075a7 */ /* 0x00452400080011ff */
[----:B----4-:R-:W-:Y:S05]  /*b3d0*/  @!P0 NANOSLEEP.SYNCS 0x989680 ;  /* 0x009896800000895d */ /* 0x010fea0003900000 */
[----:B------:R-:W4:Y:S02]  /*b3e0*/  @!P0 SYNCS.PHASECHK.TRANS64 P0, [R0+URZ], R3 ;  /* 0x00000003000085a7 */ /* 0x000f2400080010ff */
[----:B----4-:R-:W-:Y:S05]  /*b3f0*/  @!P0 BRA `(.L_x_142) ;  /* 0xfffffffc00f08947 */ /* 0x010fea000383ffff */
[----:B------:R-:W-:Y:S05]  /*b400*/  BRA `(.L_x_143) ;  /* 0xffffff8000187947 */ /* 0x000fea000383ffff */
.L_x_60:
[----:B------:R-:W-:-:S07]  /*b410*/  MOV R0, UR7 ;  /* 0x0000000700007c02 */ /* 0x000fce0008000f00 */
.L_x_144:
[----:B-1----:R1:W2:Y:S02]  /*b420*/  SYNCS.PHASECHK.TRANS64.TRYWAIT P0, [R0+URZ], R3 ;  /* 0x00000003000075a7 */ /* 0x0022a400080011ff */
[----:B--2---:R-:W-:Y:S05]  /*b430*/  @!P0 NANOSLEEP.SYNCS 0x989680 ;  /* 0x009896800000895d */ /* 0x004fea0003900000 */
[----:B------:R-:W2:Y:S02]  /*b440*/  @!P0 SYNCS.PHASECHK.TRANS64 P0, [R0+URZ], R3 ;  /* 0x00000003000085a7 */ /* 0x000ea400080010ff */
[----:B--2---:R-:W-:Y:S05]  /*b450*/  @!P0 BRA `(.L_x_144) ;  /* 0xfffffffc00f08947 */ /* 0x004fea000383ffff */
[----:B------:R-:W-:Y:S05]  /*b460*/  BRA `(.L_x_145) ;  /* 0xffffff8000247947 */ /* 0x000fea000383ffff */
.L_x_65:
[----:B--2---:R2:W3:Y:S02]  /*b470*/  SYNCS.PHASECHK.TRANS64.TRYWAIT P0, [R0+URZ+0x80], R3 ;  /* 0x00008003000075a7 */ /* 0x0044e400080011ff */
[----:B---3--:R-:W-:Y:S05]  /*b480*/  @!P0 NANOSLEEP.SYNCS 0x989680 ;  /* 0x009896800000895d */ /* 0x008fea0003900000 */
[----:B------:R-:W3:Y:S02]  /*b490*/  @!P0 SYNCS.PHASECHK.TRANS64 P0, [R0+URZ+0x80], R3 ;  /* 0x00008003000085a7 */ /* 0x000ee400080010ff */
[----:B---3--:R-:W-:Y:S05]  /*b4a0*/  @!P0 BRA `(.L_x_65) ;  /* 0xfffffffc00f08947 */ /* 0x008fea000383ffff */
[----:B------:R-:W-:Y:S05]  /*b4b0*/  BRA `(.L_x_146) ;  /* 0xffffff8400307947 */ /* 0x000fea000383ffff */
.L_x_68:
[----:B------:R-:W-:Y:S07]  /*b4c0*/  MOV R0, UR7 ;  /* 0x0000000700007c02 */ /* 0x000fee0008000f00 */
.L_x_147:
[----:B--2---:R2:W3:Y:S02]  /*b4d0*/  SYNCS.PHASECHK.TRANS64.TRYWAIT P0, [R0+URZ+0x78], R3 ;  /* 0x00007803000075a7 */ /* 0x0044e400080011ff */
[----:B---3--:R-:W-:Y:S05]  /*b4e0*/  @!P0 NANOSLEEP.SYNCS 0x989680 ;  /* 0x009896800000895d */ /* 0x008fea0003900000 */
[----:B------:R-:W3:Y:S02]  /*b4f0*/  @!P0 SYNCS.PHASECHK.TRANS64 P0, [R0+URZ+0x78], R3 ;  /* 0x00007803000085a7 */ /* 0x000ee400080010ff */
[----:B---3--:R-:W-:Y:S05]  /*b500*/  @!P0 BRA `(.L_x_147) ;  /* 0xfffffffc00f08947 */ /* 0x008fea000383ffff */
[----:B------:R-:W-:Y:S05]  /*b510*/  BRA `(.L_x_67) ;  /* 0xffffff8800107947 */ /* 0x000fea000383ffff */
.L_x_71:
[----:B------:R-:W-:Y:S07]  /*b520*/  MOV R3, UR7 ;  /* 0x0000000700037c02 */ /* 0x000fee0008000f00 */
.L_x_148:
[----:B-1----:R1:W2:Y:S02]  /*b530*/  SYNCS.PHASECHK.TRANS64.TRYWAIT P0, [R3+URZ+0x50], R12 ;  /* 0x0000500c030075a7 */ /* 0x0022a400080011ff */
[----:B--2---:R-:W-:Y:S05]  /*b540*/  @!P0 NANOSLEEP.SYNCS 0x989680 ;  /* 0x009896800000895d */ /* 0x004fea0003900000 */
[----:B------:R-:W2:Y:S02]  /*b550*/  @!P0 SYNCS.PHASECHK.TRANS64 P0, [R3+URZ+0x50], R12 ;  /* 0x0000500c030085a7 */ /* 0x000ea400080010ff */
[----:B--2---:R-:W-:Y:S05]  /*b560*/  @!P0 BRA `(.L_x_148) ;  /* 0xfffffffc00f08947 */ /* 0x004fea000383ffff */
[----:B------:R-:W-:Y:S05]  /*b570*/  BRA `(.L_x_149) ;  /* 0xffffff8800887947 */ /* 0x000fea000383ffff */
.L_x_72:
[----:B-1----:R-:W-:Y:S07]  /*b580*/  MOV R3, UR7 ;  /* 0x0000000700037c02 */ /* 0x002fee0008000f00 */
.L_x_150:
[----:B-1----:R1:W2:Y:S02]  /*b590*/  SYNCS.PHASECHK.TRANS64.TRYWAIT P0, [R3+URZ+0x58], R12 ;  /* 0x0000580c030075a7 */ /* 0x0022a400080011ff */
[----:B--2---:R-:W-:Y:S05]  /*b5a0*/  @!P0 NANOSLEEP.SYNCS 0x989680 ;  /* 0x009896800000895d */ /* 0x004fea0003900000 */
[----:B------:R-:W2:Y:S02]  /*b5b0*/  @!P0 SYNCS.PHASECHK.TRANS64 P0, [R3+URZ+0x58], R12 ;  /* 0x0000580c030085a7 */ /* 0x000ea400080010ff */
[----:B--2---:R-:W-:Y:S05]  /*b5c0*/  @!P0 BRA `(.L_x_150) ;  /* 0xfffffffc00f08947 */ /* 0x004fea000383ffff */
[----:B------:R-:W-:Y:S05]  /*b5d0*/  BRA `(.L_x_151) ;  /* 0xffffff8800c47947 */ /* 0x000fea000383ffff */
.L_x_73:
[----:B-1----:R-:W-:Y:S07]  /*b5e0*/  MOV R3, UR7 ;  /* 0x0000000700037c02 */ /* 0x002fee0008000f00 */
.L_x_152:
[----:B-1----:R1:W2:Y:S02]  /*b5f0*/  SYNCS.PHASECHK.TRANS64.TRYWAIT P0, [R3+URZ+0x60], R12 ;  /* 0x0000600c030075a7 */ /* 0x0022a400080011ff */
[----:B--2---:R-:W-:Y:S05]  /*b600*/  @!P0 NANOSLEEP.SYNCS 0x989680 ;  /* 0x009896800000895d */ /* 0x004fea0003900000 */
[----:B------:R-:W2:Y:S02]  /*b610*/  @!P0 SYNCS.PHASECHK.TRANS64 P0, [R3+URZ+0x60], R12 ;  /* 0x0000600c030085a7 */ /* 0x000ea400080010ff */
[----:B--2---:R-:W-:Y:S05]  /*b620*/  @!P0 BRA `(.L_x_152) ;  /* 0xfffffffc00f08947 */ /* 0x004fea000383ffff */
[----:B------:R-:W-:Y:S05]  /*b630*/  BRA `(.L_x_153) ;  /* 0xffffff8c000c7947 */ /* 0x000fea000383ffff */
.L_x_74:
[----:B------:R-:W-:Y:S07]  /*b640*/  MOV R3, UR7 ;  /* 0x0000000700037c02 */ /* 0x000fee0008000f00 */
.L_x_154:
[----:B-1----:R1:W2:Y:S02]  /*b650*/  SYNCS.PHASECHK.TRANS64.TRYWAIT P0, [R3+URZ+0x68], R12 ;  /* 0x0000680c030075a7 */ /* 0x0022a400080011ff */
[----:B--2---:R-:W-:Y:S05]  /*b660*/  @!P0 NANOSLEEP.SYNCS 0x989680 ;  /* 0x009896800000895d */ /* 0x004fea0003900000 */
[----:B------:R-:W2:Y:S02]  /*b670*/  @!P0 SYNCS.PHASECHK.TRANS64 P0, [R3+URZ+0x68], R12 ;  /* 0x0000680c030085a7 */ /* 0x000ea400080010ff */
[----:B--2---:R-:W-:Y:S05]  /*b680*/  @!P0 BRA `(.L_x_154) ;  /* 0xfffffffc00f08947 */ /* 0x004fea000383ffff */
[----:B------:R-:W-:Y:S05]  /*b690*/  BRA `(.L_x_155) ;  /* 0xffffff8c00947947 */ /* 0x000fea000383ffff */
.L_x_76:
[----:B------:R-:W-:-:S07]  /*b6a0*/  MOV R0, UR7 ;  /* 0x0000000700007c02 */ /* 0x000fce0008000f00 */
.L_x_156:
[----:B-1----:R1:W3:Y:S02]  /*b6b0*/  SYNCS.PHASECHK.TRANS64.TRYWAIT P0, [R0+URZ+0x50], R3 ;  /* 0x00005003000075a7 */ /* 0x0022e400080011ff */
[----:B---3--:R-:W-:Y:S05]  /*b6c0*/  @!P0 NANOSLEEP.SYNCS 0x989680 ;  /* 0x009896800000895d */ /* 0x008fea0003900000 */
[----:B------:R-:W3:Y:S02]  /*b6d0*/  @!P0 SYNCS.PHASECHK.TRANS64 P0, [R0+URZ+0x50], R3 ;  /* 0x00005003000085a7 */ /* 0x000ee400080010ff */
[----:B---3--:R-:W-:Y:S05]  /*b6e0*/  @!P0 BRA `(.L_x_156) ;  /* 0xfffffffc00f08947 */ /* 0x008fea000383ffff */
[----:B------:R-:W-:Y:S05]  /*b6f0*/  BRA `(.L_x_157) ;  /* 0xffffff9000047947 */ /* 0x000fea000383ffff */
.L_x_77:
[----:B-1----:R-:W-:-:S07]  /*b700*/  MOV R0, UR7 ;  /* 0x0000000700007c02 */ /* 0x002fce0008000f00 */
.L_x_158:
[----:B-1----:R1:W3:Y:S02]  /*b710*/  SYNCS.PHASECHK.TRANS64.TRYWAIT P0, [R0+URZ+0x58], R3 ;  /* 0x00005803000075a7 */ /* 0x0022e400080011ff */
[----:B---3--:R-:W-:Y:S05]  /*b720*/  @!P0 NANOSLEEP.SYNCS 0x989680 ;  /* 0x009896800000895d */ /* 0x008fea0003900000 */
[----:B------:R-:W3:Y:S02]  /*b730*/  @!P0 SYNCS.PHASECHK.TRANS64 P0, [R0+URZ+0x58], R3 ;  /* 0x00005803000085a7 */ /* 0x000ee400080010ff */
[----:B---3--:R-:W-:Y:S05]  /*b740*/  @!P0 BRA `(.L_x_158) ;  /* 0xfffffffc00f08947 */ /* 0x008fea000383ffff */
[----:B------:R-:W-:Y:S05]  /*b750*/  BRA `(.L_x_159) ;  /* 0xffffff8c00f47947 */ /* 0x000fea000383ffff */
.L_x_78:
[----:B-1----:R-:W-:-:S07]  /*b760*/  MOV R0, UR7 ;  /* 0x0000000700007c02 */ /* 0x002fce0008000f00 */
.L_x_160:
[----:B-1----:R1:W3:Y:S02]  /*b770*/  SYNCS.PHASECHK.TRANS64.TRYWAIT P0, [R0+URZ+0x60], R3 ;  /* 0x00006003000075a7 */ /* 0x0022e400080011ff */
[----:B---3--:R-:W-:Y:S05]  /*b780*/  @!P0 NANOSLEEP.SYNCS 0x989680 ;  /* 0x009896800000895d */ /* 0x008fea0003900000 */
[----:B------:R-:W3:Y:S02]  /*b790*/  @!P0 SYNCS.PHASECHK.TRANS64 P0, [R0+URZ+0x60], R3 ;  /* 0x00006003000085a7 */ /* 0x000ee400080010ff */
[----:B---3--:R-:W-:Y:S05]  /*b7a0*/  @!P0 BRA `(.L_x_160) ;  /* 0xfffffffc00f08947 */ /* 0x008fea000383ffff */
[----:B------:R-:W-:Y:S05]  /*b7b0*/  BRA `(.L_x_161) ;  /* 0xffffff8c00e47947 */ /* 0x000fea000383ffff */
.L_x_80:
[----:B--2---:R2:W4:Y:S02]  /*b7c0*/  SYNCS.PHASECHK.TRANS64.TRYWAIT P0, [R0+URZ+0x80], R3 ;  /* 0x00008003000075a7 */ /* 0x00452400080011ff */
[----:B----4-:R-:W-:Y:S05]  /*b7d0*/  @!P0 NANOSLEEP.SYNCS 0x989680 ;  /* 0x009896800000895d */ /* 0x010fea0003900000 */
[----:B------:R-:W4:Y:S02]  /*b7e0*/  @!P0 SYNCS.PHASECHK.TRANS64 P0, [R0+URZ+0x80], R3 ;  /* 0x00008003000085a7 */ /* 0x000f2400080010ff */
[----:B----4-:R-:W-:Y:S05]  /*b7f0*/  @!P0 BRA `(.L_x_80) ;  /* 0xfffffffc00f08947 */ /* 0x010fea000383ffff */
[----:B------:R-:W-:Y:S05]  /*b800*/  BRA `(.L_x_162) ;  /* 0xffffff9000ac7947 */ /* 0x000fea000383ffff */
.L_x_91:
[----:B-1----:R1:W3:Y:S02]  /*b810*/  SYNCS.PHASECHK.TRANS64.TRYWAIT P1, [R3+URZ+0x30], R0 ;  /* 0x00003000030075a7 */ /* 0x0022e400080211ff */
[----:B---3--:R-:W-:Y:S05]  /*b820*/  @!P1 NANOSLEEP.SYNCS 0x989680 ;  /* 0x009896800000995d */ /* 0x008fea0003900000 */
[----:B------:R-:W3:Y:S02]  /*b830*/  @!P1 SYNCS.PHASECHK.TRANS64 P1, [R3+URZ+0x30], R0 ;  /* 0x00003000030095a7 */ /* 0x000ee400080210ff */
[----:B---3--:R-:W-:Y:S05]  /*b840*/  @!P1 BRA `(.L_x_91) ;  /* 0xfffffffc00f09947 */ /* 0x008fea000383ffff */
[----:B------:R-:W-:Y:S05]  /*b850*/  BRA `(.L_x_90) ;  /* 0xffffff9c00d07947 */ /* 0x000fea000383ffff */
.L_x_93:
[----:B-1----:R1:W4:Y:S02]  /*b860*/  SYNCS.PHASECHK.TRANS64.TRYWAIT P0, [R193+URZ+0xa0], R2 ;  /* 0x0000a002c10075a7 */ /* 0x00232400080011ff */
[----:B----4-:R-:W-:Y:S05]  /*b870*/  @!P0 NANOSLEEP.SYNCS 0x989680 ;  /* 0x009896800000895d */ /* 0x010fea0003900000 */
[----:B------:R-:W4:Y:S02]  /*b880*/  @!P0 SYNCS.PHASECHK.TRANS64 P0, [R193+URZ+0xa0], R2 ;  /* 0x0000a002c10085a7 */ /* 0x000f2400080010ff */
[----:B----4-:R-:W-:Y:S05]  /*b890*/  @!P0 BRA `(.L_x_93) ;  /* 0xfffffffc00f08947 */ /* 0x010fea000383ffff */
[----:B------:R-:W-:Y:S05]  /*b8a0*/  BRA `(.L_x_92) ;  /* 0xffffffa0002c7947 */ /* 0x000fea000383ffff */
.L_x_102:
[----:B--2---:R2:W3:Y:S02]  /*b8b0*/  SYNCS.PHASECHK.TRANS64.TRYWAIT P0, [R204+URZ+0x30], R3 ;  /* 0x00003003cc0075a7 */ /* 0x0044e400080011ff */
[----:B---3--:R-:W-:Y:S05]  /*b8c0*/  @!P0 NANOSLEEP.SYNCS 0x989680 ;  /* 0x009896800000895d */ /* 0x008fea0003900000 */
[----:B------:R-:W3:Y:S02]  /*b8d0*/  @!P0 SYNCS.PHASECHK.TRANS64 P0, [R204+URZ+0x30], R3 ;  /* 0x00003003cc0085a7 */ /* 0x000ee400080010ff */
[----:B---3--:R-:W-:Y:S05]  /*b8e0*/  @!P0 BRA `(.L_x_102) ;  /* 0xfffffffc00f08947 */ /* 0x008fea000383ffff */
[----:B------:R-:W-:Y:S05]  /*b8f0*/  BRA `(.L_x_101) ;  /* 0xffffffb400387947 */ /* 0x000fea000383ffff */
.L_x_111:
[----:B--2---:R2:W3:Y:S02]  /*b900*/  SYNCS.PHASECHK.TRANS64.TRYWAIT P0, [R0+URZ+0x30], R5 ;  /* 0x00003005000075a7 */ /* 0x0044e400080011ff */
[----:B---3--:R-:W-:Y:S05]  /*b910*/  @!P0 NANOSLEEP.SYNCS 0x989680 ;  /* 0x009896800000895d */ /* 0x008fea0003900000 */
[----:B------:R-:W3:Y:S02]  /*b920*/  @!P0 SYNCS.PHASECHK.TRANS64 P0, [R0+URZ+0x30], R5 ;  /* 0x00003005000085a7 */ /* 0x000ee400080010ff */
[----:B---3--:R-:W-:Y:S05]  /*b930*/  @!P0 BRA `(.L_x_111) ;  /* 0xfffffffc00f08947 */ /* 0x008fea000383ffff */
[----:B------:R-:W-:Y:S05]  /*b940*/  BRA `(.L_x_110) ;  /* 0xffffffc800907947 */ /* 0x000fea000383ffff */
.L_x_120:
[----:B--2---:R2:W3:Y:S02]  /*b950*/  SYNCS.PHASECHK.TRANS64.TRYWAIT P0, [R0+URZ+0x30], R3 ;  /* 0x00003003000075a7 */ /* 0x0044e400080011ff */
[----:B---3--:R-:W-:Y:S05]  /*b960*/  @!P0 NANOSLEEP.SYNCS 0x989680 ;  /* 0x009896800000895d */ /* 0x008fea0003900000 */
[----:B------:R-:W3:Y:S02]  /*b970*/  @!P0 SYNCS.PHASECHK.TRANS64 P0, [R0+URZ+0x30], R3 ;  /* 0x00003003000085a7 */ /* 0x000ee400080010ff */
[----:B---3--:R-:W-:Y:S05]  /*b980*/  @!P0 BRA `(.L_x_120) ;  /* 0xfffffffc00f08947 */ /* 0x008fea000383ffff */
[----:B------:R-:W-:Y:S05]  /*b990*/  BRA `(.L_x_119) ;  /* 0xffffffdc00f47947 */ /* 0x000fea000383ffff */
        .weak           $__internal_0_$__cuda_sm10x_tcgen05_guardrail_trap_col_being_dealloced_not_returned_by_alloc
        .type           $__internal_0_$__cuda_sm10x_tcgen05_guardrail_trap_col_being_dealloced_not_returned_by_alloc,@function
        .size           $__internal_0_$__cuda_sm10x_tcgen05_guardrail_trap_col_being_dealloced_not_returned_by_alloc,($__internal_1_$__cuda_sm10x_tcgen05_guardrail_trap_phase_invalid_during_alloc - $__internal_0_$__cuda_sm10x_tcgen05_guardrail_trap_col_being_dealloced_not_returned_by_alloc)
$__internal_0_$__cuda_sm10x_tcgen05_guardrail_trap_col_being_dealloced_not_returned_by_alloc:
[----:B------:R-:W-:Y:S05]  /*b9a0*/  BPT.TRAP 0x1 ;  /* 0x000000040000795c */ /* 0x000fea0000300000 */
[----:B------:R-:W-:-:S04]  /*b9b0*/  HFMA2 R3, -RZ, RZ, 0, 0 ;  /* 0x00000000ff037431 */ /* 0x000fc800000001ff */
[----:B------:R-:W-:Y:S05]  /*b9c0*/  RET.REL.NODEC R2 `(_ZN7cutlass13device_kernelINS_4gemm6kernel13GemmUniversalIN4cute5tupleIJiiiiEEENS1_10collective13CollectiveMmaINS1_35MainloopSm100TmaUmmaWarpSpecializedILi3ELi2ELi2ENS5_IJNS4_1CILi1EEESB_SB_EEEEENS5_IJNSA_ILi128EEENSA_ILi256EEESE_EEENS_12float_e4m3_tENS5_IJlSB_lEEESH_SI_NS4_8TiledMMAINS4_8MMA_AtomIJNS4_10MMA_TraitsINS4_19SM100_MMA_F8F6F4_SSEJSH_SH_fSE_SF_NS4_17integral_constantINS4_4UMMA5MajorELSP_0EEESQ_NSN_INSO_7ScaleInELSR_0EEESS_EEEEEENS4_6LayoutISC_NS5_IJNSA_ILi0EEESW_SW_EEEEENS5_IJNS4_10UnderscoreESZ_SZ_EEEEENS4_13SM90_TMA_LOADENS4_14ComposedLayoutINS4_7SwizzleILi3ELi4ELi3EEENS4_18smem_ptr_flag_bitsILi8EEENSV_INS5_IJNSA_ILi8EEESE_EEENS5_IJSE_SB_EEEEEEEvNS4_8identityES12_S1C_vS1D_EENS_8epilogue10collective18CollectiveEpilogueINS1F_23Sm100TmaWarpSpecializedILi4ELi2ELi64ELb0ELb0EEEJSG_NS5_IJNSV_ISE_SB_EENSV_INSA_ILi64EEESB_EEEEESH_SI_SH_SI_NS1F_6fusion15FusionCallbacksIS1J_NS1O_17LinearCombinationISH_fSH_fLNS_15FloatRoundStyleE2EEESG_S1N_JEEENS4_5SM1004TMEM4LOAD26SM100_TMEM_LOAD_32dp32b64xES12_NS13_INS14_ILi2ELi4ELi3EEES17_NSV_INS5_IJS18_S1L_EEENS5_IJS1L_SB_EEEEEEENS4_39AutoVectorizingCopyWithAssumedAlignmentILi128EEENS4_14SM90_TMA_STOREES22_S24_S24_EEEvvEEEEvNT_6ParamsE) ;  /* 0xffffff44028c7950 */ /* 0x000fea0003c3ffff */
        .weak           $__internal_1_$__cuda_sm10x_tcgen05_guardrail_trap_phase_invalid_during_alloc
        .type           $__internal_1_$__cuda_sm10x_tcgen05_guardrail_trap_phase_invalid_during_alloc,@function
        .size           $__internal_1_$__cuda_sm10x_tcgen05_guardrail_trap_phase_invalid_during_alloc,($__internal_2_$__cuda_sm10x_tcgen05_guardrail_trap_unallocated_columns_being_dealloced - $__internal_1_$__cuda_sm10x_tcgen05_guardrail_trap_phase_invalid_during_alloc)
$__internal_1_$__cuda_sm10x_tcgen05_guardrail_trap_phase_invalid_during_alloc:
[----:B------:R-:W-:Y:S05]  /*b9d0*/  BPT.TRAP 0x1 ;  /* 0x000000040000795c */ /* 0x000fea0000300000 */
[----:B------:R-:W-:-:S04]  /*b9e0*/  MOV R3, 0x0 ;  /* 0x0000000000037802 */ /* 0x000fc80000000f00 */
[----:B------:R-:W-:Y:S05]  /*b9f0*/  RET.REL.NODEC R2 `(_ZN7cutlass13device_kernelINS_4gemm6kernel13GemmUniversalIN4cute5tupleIJiiiiEEENS1_10collective13CollectiveMmaINS1_35MainloopSm100TmaUmmaWarpSpecializedILi3ELi2ELi2ENS5_IJNS4_1CILi1EEESB_SB_EEEEENS5_IJNSA_ILi128EEENSA_ILi256EEESE_EEENS_12float_e4m3_tENS5_IJlSB_lEEESH_SI_NS4_8TiledMMAINS4_8MMA_AtomIJNS4_10MMA_TraitsINS4_19SM100_MMA_F8F6F4_SSEJSH_SH_fSE_SF_NS4_17integral_constantINS4_4UMMA5MajorELSP_0EEESQ_NSN_INSO_7ScaleInELSR_0EEESS_EEEEEENS4_6LayoutISC_NS5_IJNSA_ILi0EEESW_SW_EEEEENS5_IJNS4_10UnderscoreESZ_SZ_EEEEENS4_13SM90_TMA_LOADENS4_14ComposedLayoutINS4_7SwizzleILi3ELi4ELi3EEENS4_18smem_ptr_flag_bitsILi8EEENSV_INS5_IJNSA_ILi8EEESE_EEENS5_IJSE_SB_EEEEEEEvNS4_8identityES12_S1C_vS1D_EENS_8epilogue10collective18CollectiveEpilogueINS1F_23Sm100TmaWarpSpecializedILi4ELi2ELi64ELb0ELb0EEEJSG_NS5_IJNSV_ISE_SB_EENSV_INSA_ILi64EEESB_EEEEESH_SI_SH_SI_NS1F_6fusion15FusionCallbacksIS1J_NS1O_17LinearCombinationISH_fSH_fLNS_15FloatRoundStyleE2EEESG_S1N_JEEENS4_5SM1004TMEM4LOAD26SM100_TMEM_LOAD_32dp32b64xES12_NS13_INS14_ILi2ELi4ELi3EEES17_NSV_INS5_IJS18_S1L_EEENS5_IJS1L_SB_EEEEEEENS4_39AutoVectorizingCopyWithAssumedAlignmentILi128EEENS4_14SM90_TMA_STOREES22_S24_S24_EEEvvEEEEvNT_6ParamsE) ;  /* 0xffffff4402807950 */ /* 0x000fea0003c3ffff */
        .weak           $__internal_2_$__cuda_sm10x_tcgen05_guardrail_trap_unallocated_columns_being_dealloced
        .type           $__internal_2_$__cuda_sm10x_tcgen05_guardrail_trap_unallocated_columns_being_dealloced,@function
        .size           $__internal_2_$__cuda_sm10x_tcgen05_guardrail_trap_unallocated_columns_being_dealloced,(.L_x_164 - $__internal_2_$__cuda_sm10x_tcgen05_guardrail_trap_unallocated_columns_being_dealloced)
$__internal_2_$__cuda_sm10x_tcgen05_guardrail_trap_unallocated_columns_being_dealloced:
[----:B------:R-:W-:Y:S05]  /*ba00*/  BPT.TRAP 0x1 ;  /* 0x000000040000795c */ /* 0x000fea0000300000 */
[----:B------:R-:W-:-:S04]  /*ba10*/  HFMA2 R3, -RZ, RZ, 0, 0 ;  /* 0x00000000ff037431 */ /* 0x000fc800000001ff */
[----:B------:R-:W-:Y:S05]  /*ba20*/  RET.REL.NODEC R2 `(_ZN7cutlass13device_kernelINS_4gemm6kernel13GemmUniversalIN4cute5tupleIJiiiiEEENS1_10collective13CollectiveMmaINS1_35MainloopSm100TmaUmmaWarpSpecializedILi3ELi2ELi2ENS5_IJNS4_1CILi1EEESB_SB_EEEEENS5_IJNSA_ILi128EEENSA_ILi256EEESE_EEENS_12float_e4m3_tENS5_IJlSB_lEEESH_SI_NS4_8TiledMMAINS4_8MMA_AtomIJNS4_10MMA_TraitsINS4_19SM100_MMA_F8F6F4_SSEJSH_SH_fSE_SF_NS4_17integral_constantINS4_4UMMA5MajorELSP_0EEESQ_NSN_INSO_7ScaleInELSR_0EEESS_EEEEEENS4_6LayoutISC_NS5_IJNSA_ILi0EEESW_SW_EEEEENS5_IJNS4_10UnderscoreESZ_SZ_EEEEENS4_13SM90_TMA_LOADENS4_14ComposedLayoutINS4_7SwizzleILi3ELi4ELi3EEENS4_18smem_ptr_flag_bitsILi8EEENSV_INS5_IJNSA_ILi8EEESE_EEENS5_IJSE_SB_EEEEEEEvNS4_8identityES12_S1C_vS1D_EENS_8epilogue10collective18CollectiveEpilogueINS1F_23Sm100TmaWarpSpecializedILi4ELi2ELi64ELb0ELb0EEEJSG_NS5_IJNSV_ISE_SB_EENSV_INSA_ILi64EEESB_EEEEESH_SI_SH_SI_NS1F_6fusion15FusionCallbacksIS1J_NS1O_17LinearCombinationISH_fSH_fLNS_15FloatRoundStyleE2EEESG_S1N_JEEENS4_5SM1004TMEM4LOAD26SM100_TMEM_LOAD_32dp32b64xES12_NS13_INS14_ILi2ELi4ELi3EEES17_NSV_INS5_IJS18_S1L_EEENS5_IJS1L_SB_EEEEEEENS4_39AutoVectorizingCopyWithAssumedAlignmentILi128EEENS4_14SM90_TMA_STOREES22_S24_S24_EEEvvEEEEvNT_6ParamsE) ;  /* 0xffffff4402747950 */ /* 0x000fea0003c3ffff */
.L_x_163:
[----:B------:R-:W-:-:S00]  /*ba30*/  BRA `(.L_x_163) ;  /* 0xfffffffc00fc7947 */ /* 0x000fc0000383ffff */
[----:B------:R-:W-:-:S00]  /*ba40*/  NOP ;  /* 0x0000000000007918 */ /* 0x000fc00000000000 */
        /* <DEDUP_REMOVED lines=11> */
.L_x_164:


//--------------------- .nv.global.init           --------------------------
	.section	.nv.global.init,"aw",@progbits
.nv.global.init:
	.type		$str$27,@object
	.size		$str$27,($str$28 - $str$27)
$str$27:
        /*0000*/ 	.byte	0x28, 0x61, 0x64, 0x64, 0x72, 0x65, 0x73, 0x73, 0x20, 0x26, 0x20, 0x6d, 0x61, 0x73, 0x6b, 0x29
        /*0010*/ 	.byte	0x20, 0x3d, 0x3d, 0x20, 0x30, 0x00
	.type		$str$28,@object
	.size		$str$28,($str$26 - $str$28)
$str$28:
        /*0016*/ 	.byte	0x2f, 0x74, 0x6d, 0x70, 0x2f, 0x63, 0x75, 0x74, 0x6c, 0x61, 0x73, 0x73, 0x5f, 0x73, 0x77, 0x65
        /*0026*/ 	.byte	0x65, 0x70, 0x5f, 0x73, 0x72, 0x63, 0x2f, 0x69, 0x6e, 0x63, 0x6c, 0x75, 0x64, 0x65, 0x2f, 0x63
        /*0036*/ 	.byte	0x75, 0x74, 0x65, 0x2f, 0x70, 0x6f, 0x69, 0x6e, 0x74, 0x65, 0x72, 0x5f, 0x66, 0x6c, 0x61, 0x67
        /*0046*/ 	.byte	0x67, 0x65, 0x64, 0x2e, 0x68, 0x70, 0x70, 0x00
	.type		$str$26,@object
	.size		$str$26,($str$25 - $str$26)
$str$26:
        /*004e*/ 	.byte	0x2f, 0x74, 0x6d, 0x70, 0x2f, 0x63, 0x75, 0x74, 0x6c, 0x61, 0x73, 0x73, 0x5f, 0x73, 0x77, 0x65
        /*005e*/ 	.byte	0x65, 0x70, 0x5f, 0x73, 0x72, 0x63, 0x2f, 0x69, 0x6e, 0x63, 0x6c, 0x75, 0x64, 0x65, 0x2f, 0x63
        /*006e*/ 	.byte	0x75, 0x74, 0x65, 0x2f, 0x61, 0x74, 0x6f, 0x6d, 0x2f, 0x63, 0x6f, 0x70, 0x79, 0x5f, 0x74, 0x72
        /*007e*/ 	.byte	0x61, 0x69, 0x74, 0x73, 0x5f, 0x73, 0x6d, 0x31, 0x30, 0x30, 0x2e, 0x68, 0x70, 0x70, 0x00
	.type		$str$25,@object
	.size		$str$25,(__unnamed_1 - $str$25)
$str$25:
        /*008d*/ 	.byte	0x28, 0x28, 0x75, 0x69, 0x6e, 0x74, 0x33, 0x32, 0x5f, 0x74, 0x28, 0x74, 0x68, 0x72, 0x65, 0x61
        /*009d*/ 	.byte	0x64, 0x49, 0x64, 0x78, 0x2e, 0x78, 0x29, 0x20, 0x2f, 0x20, 0x33, 0x32, 0x29, 0x20, 0x25, 0x20
        /*00ad*/ 	.byte	0x34, 0x29, 0x20, 0x3d, 0x3d, 0x20, 0x28, 0x28, 0x28, 0x74, 0x6d, 0x65, 0x6d, 0x5f, 0x61, 0x64
        /*00bd*/ 	.byte	0x64, 0x72, 0x20, 0x3e, 0x3e, 0x20, 0x31, 0x36, 0x29, 0x20, 0x2f, 0x20, 0x33, 0x32, 0x29, 0x20
        /*00cd*/ 	.byte	0x25, 0x20, 0x34, 0x29, 0x00
	.type		__unnamed_1,@object
	.size		__unnamed_1,(__unnamed_2 - __unnamed_1)
__unnamed_1:
        /*00d2*/ 	.byte	0x61, 0x75, 0x74, 0x6f, 0x20, 0x63, 0x75, 0x74, 0x65, 0x3a, 0x3a, 0x61, 0x73, 0x5f, 0x70, 0x6f
        /* <DEDUP_REMOVED lines=24> */
        /*0262*/ 	.byte	0x43, 0x3c, 0x38, 0x31, 0x39, 0x32, 0x3e, 0x3e, 0x3e, 0x3e, 0x5d, 0x00
	.type		__unnamed_2,@object
	.size		__unnamed_2,(__unnamed_3 - __unnamed_2)
__unnamed_2:
        /* <DEDUP_REMOVED lines=26> */
	.type		__unnamed_3,@object
	.size		__unnamed_3,(.L_3 - __unnamed_3)
__unnamed_3:
        /* <DEDUP_REMOVED lines=42> */
        /*06aa*/ 	.byte	0x3e, 0x3e, 0x3e, 0x3e, 0x5d, 0x00
.L_3:


//--------------------- .nv.shared._ZN7cutlass13device_kernelINS_4gemm6kernel13GemmUniversalIN4cute5tupleIJiiiiEEENS1_10collective13CollectiveMmaINS1_35MainloopSm100TmaUmmaWarpSpecializedILi3ELi2ELi2ENS5_IJNS4_1CILi1EEESB_SB_EEEEENS5_IJNSA_ILi128EEENSA_ILi256EEESE_EEENS_12float_e4m3_tENS5_IJlSB_lEEESH_SI_NS4_8TiledMMAINS4_8MMA_AtomIJNS4_10MMA_TraitsINS4_19SM100_MMA_F8F6F4_SSEJSH_SH_fSE_SF_NS4_17integral_constantINS4_4UMMA5MajorELSP_0EEESQ_NSN_INSO_7ScaleInELSR_0EEESS_EEEEEENS4_6LayoutISC_NS5_IJNSA_ILi0EEESW_SW_EEEEENS5_IJNS4_10UnderscoreESZ_SZ_EEEEENS4_13SM90_TMA_LOADENS4_14ComposedLayoutINS4_7SwizzleILi3ELi4ELi3EEENS4_18smem_ptr_flag_bitsILi8EEENSV_INS5_IJNSA_ILi8EEESE_EEENS5_IJSE_SB_EEEEEEEvNS4_8identityES12_S1C_vS1D_EENS_8epilogue10collective18CollectiveEpilogueINS1F_23Sm100TmaWarpSpecializedILi4ELi2ELi64ELb0ELb0EEEJSG_NS5_IJNSV_ISE_SB_EENSV_INSA_ILi64EEESB_EEEEESH_SI_SH_SI_NS1F_6fusion15FusionCallbacksIS1J_NS1O_17LinearCombinationISH_fSH_fLNS_15FloatRoundStyleE2EEESG_S1N_JEEENS4_5SM1004TMEM4LOAD26SM100_TMEM_LOAD_32dp32b64xES12_NS13_INS14_ILi2ELi4ELi3EEES17_NSV_INS5_IJS18_S1L_EEENS5_IJS1L_SB_EEEEEEENS4_39AutoVectorizingCopyWithAssumedAlignmentILi128EEENS4_14SM90_TMA_STOREES22_S24_S24_EEEvvEEEEvNT_6ParamsE --------------------------
	.section	.nv.shared._ZN7cutlass13device_kernelINS_4gemm6kernel13GemmUniversalIN4cute5tupleIJiiiiEEENS1_10collective13CollectiveMmaINS1_35MainloopSm100TmaUmmaWarpSpecializedILi3ELi2ELi2ENS5_IJNS4_1CILi1EEESB_SB_EEEEENS5_IJNSA_ILi128EEENSA_ILi256EEESE_EEENS_12float_e4m3_tENS5_IJlSB_lEEESH_SI_NS4_8TiledMMAINS4_8MMA_AtomIJNS4_10MMA_TraitsINS4_19SM100_MMA_F8F6F4_SSEJSH_SH_fSE_SF_NS4_17integral_constantINS4_4UMMA5MajorELSP_0EEESQ_NSN_INSO_7ScaleInELSR_0EEESS_EEEEEENS4_6LayoutISC_NS5_IJNSA_ILi0EEESW_SW_EEEEENS5_IJNS4_10UnderscoreESZ_SZ_EEEEENS4_13SM90_TMA_LOADENS4_14ComposedLayoutINS4_7SwizzleILi3ELi4ELi3EEENS4_18smem_ptr_flag_bitsILi8EEENSV_INS5_IJNSA_ILi8EEESE_EEENS5_IJSE_SB_EEEEEEEvNS4_8identityES12_S1C_vS1D_EENS_8epilogue10collective18CollectiveEpilogueINS1F_23Sm100TmaWarpSpecializedILi4ELi2ELi64ELb0ELb0EEEJSG_NS5_IJNSV_ISE_SB_EENSV_INSA_ILi64EEESB_EEEEESH_SI_SH_SI_NS1F_6fusion15FusionCallbacksIS1J_NS1O_17LinearCombinationISH_fSH_fLNS_15FloatRoundStyleE2EEESG_S1N_JEEENS4_5SM1004TMEM4LOAD26SM100_TMEM_LOAD_32dp32b64xES12_NS13_INS14_ILi2ELi4ELi3EEES17_NSV_INS5_IJS18_S1L_EEENS5_IJS1L_SB_EEEEEEENS4_39AutoVectorizingCopyWithAssumedAlignmentILi128EEENS4_14SM90_TMA_STOREES22_S24_S24_EEEvvEEEEvNT_6ParamsE,"aw",@nobits
	.sectionflags	@""
	.align	16
	.zero		1024


//--------------------- .nv.shared.reserved.0     --------------------------
	.section	.nv.shared.reserved.0,"aw",@nobits
	.weak		__nv_reservedSMEM_offset_0_alias
	.size		__nv_reservedSMEM_offset_0_alias, 0, 64
	.other		__nv_reservedSMEM_offset_0_alias,@"STO_CUDA_RESERVED_SHARED STV_DEFAULT"
__nv_reservedSMEM_offset_0_alias:
	.zero		0
.nv.shared.reserved.0:
	.zero		64
	.weak		__nv_reservedSMEM_tcgen05_partition
	.type		__nv_reservedSMEM_tcgen05_partition,@object
	.size		__nv_reservedSMEM_tcgen05_partition,(.L_0 - __nv_reservedSMEM_tcgen05_partition)
__nv_reservedSMEM_tcgen05_partition:
	.zero		32
.L_0:


//--------------------- .nv.global                --------------------------
	.section	.nv.global,"aw",@nobits
.nv.global:
	.type		_ZN39_INTERNAL_f5786c51_4_k_cu_0093aadf_74494cute1_E,@object
	.size		_ZN39_INTERNAL_f5786c51_4_k_cu_0093aadf_74494cute1_E,(_ZN39_INTERNAL_f5786c51_4_k_cu_0093aadf_74494cuda3std3__45__cpo6cbeginE - _ZN39_INTERNAL_f5786c51_4_k_cu_0093aadf_74494cute1_E)
_ZN39_INTERNAL_f5786c51_4_k_cu_0093aadf_74494cute1_E:
	.zero		1
	.type		_ZN39_INTERNAL_f5786c51_4_k_cu_0093aadf_74494cuda3std3__45__cpo6cbeginE,@object
	.size		_ZN39_INTERNAL_f5786c51_4_k_cu_0093aadf_74494cuda3std3__45__cpo6cbeginE,(_ZN39_INTERNAL_f5786c51_4_k_cu_0093aadf_74494cuda3std3__48in_placeE - _ZN39_INTERNAL_f5786c51_4_k_cu_0093aadf_74494cuda3std3__45__cpo6cbeginE)
_ZN39_INTERNAL_f5786c51_4_k_cu_0093aadf_74494cuda3std3__45__cpo6cbeginE:
	.zero		1
	.type		_ZN39_INTERNAL_f5786c51_4_k_cu_0093aadf_74494cuda3std3__48in_placeE,@object
	.size		_ZN39_INTERNAL_f5786c51_4_k_cu_0093aadf_74494cuda3std3__48in_placeE,(_ZN39_INTERNAL_f5786c51_4_k_cu_0093aadf_74494cuda3std6ranges3__45__cpo9iter_moveE - _ZN39_INTERNAL_f5786c51_4_k_cu_0093aadf_74494cuda3std3__48in_placeE)
_ZN39_INTERNAL_f5786c51_4_k_cu_0093aadf_74494cuda3std3__48in_placeE:
	.zero		1
	.type		_ZN39_INTERNAL_f5786c51_4_k_cu_0093aadf_74494cuda3std6ranges3__45__cpo9iter_moveE,@object
	.size		_ZN39_INTERNAL_f5786c51_4_k_cu_0093aadf_74494cuda3std6ranges3__45__cpo9iter_moveE,(_ZN39_INTERNAL_f5786c51_4_k_cu_0093aadf_74494cuda3std3__45__cpo5beginE - _ZN39_INTERNAL_f5786c51_4_k_cu_0093aadf_74494cuda3std6ranges3__45__cpo9iter_moveE)
_ZN39_INTERNAL_f5786c51_4_k_cu_0093aadf_74494cuda3std6ranges3__45__cpo9iter_moveE:
	.zero		1
	.type		_ZN39_INTERNAL_f5786c51_4_k_cu_0093aadf_74494cuda3std3__45__cpo5beginE,@object
	.size		_ZN39_INTERNAL_f5786c51_4_k_cu_0093aadf_74494cuda3std3__45__cpo5beginE,(_ZN39_INTERNAL_f5786c51_4_k_cu_0093aadf_74494cuda3std3__441_GLOBAL__N__f5786c51_4_k_cu_0093aadf_74496ignoreE - _ZN39_INTERNAL_f5786c51_4_k_cu_0093aadf_74494cuda3std3__45__cpo5beginE)
_ZN39_INTERNAL_f5786c51_4_k_cu_0093aadf_74494cuda3std3__45__cpo5beginE:
	.zero		1
	.type		_ZN39_INTERNAL_f5786c51_4_k_cu_0093aadf_74494cuda3std3__441_GLOBAL__N__f5786c51_4_k_cu_0093aadf_74496ignoreE,@object
	.size		_ZN39_INTERNAL_f5786c51_4_k_cu_0093aadf_74494cuda3std3__441_GLOBAL__N__f5786c51_4_k_cu_0093aadf_74496ignoreE,(_ZN39_INTERNAL_f5786c51_4_k_cu_0093aadf_74494cute7productE - _ZN39_INTERNAL_f5786c51_4_k_cu_0093aadf_74494cuda3std3__441_GLOBAL__N__f5786c51_4_k_cu_0093aadf_74496ignoreE)
_ZN39_INTERNAL_f5786c51_4_k_cu_0093aadf_74494cuda3std3__441_GLOBAL__N__f5786c51_4_k_cu_0093aadf_74496ignoreE:
	.zero		1
	.type		_ZN39_INTERNAL_f5786c51_4_k_cu_0093aadf_74494cute7productE,@object
	.size		_ZN39_INTERNAL_f5786c51_4_k_cu_0093aadf_74494cute7productE,(_ZN39_INTERNAL_f5786c51_4_k_cu_0093aadf_74494cuda3std3__45__cpo3endE - _ZN39_INTERNAL_f5786c51_4_k_cu_0093aadf_74494cute7productE)
_ZN39_INTERNAL_f5786c51_4_k_cu_0093aadf_74494cute7productE:
	.zero		1
	.type		_ZN39_INTERNAL_f5786c51_4_k_cu_0093aadf_74494cuda3std3__45__cpo3endE,@object
	.size		_ZN39_INTERNAL_f5786c51_4_k_cu_0093aadf_74494cuda3std3__45__cpo3endE,(_ZN39_INTERNAL_f5786c51_4_k_cu_0093aadf_74494cuda3std3__419piecewise_constructE - _ZN39_INTERNAL_f5786c51_4_k_cu_0093aadf_74494cuda3std3__45__cpo3endE)
_ZN39_INTERNAL_f5786c51_4_k_cu_0093aadf_74494cuda3std3__45__cpo3endE:
	.zero		1
	.type		_ZN39_INTERNAL_f5786c51_4_k_cu_0093aadf_74494cuda3std3__419piecewise_constructE,@object
	.size		_ZN39_INTERNAL_f5786c51_4_k_cu_0093aadf_74494cuda3std3__419piecewise_constructE,(_ZN39_INTERNAL_f5786c51_4_k_cu_0093aadf_74494cuda3std3__45__cpo4cendE - _ZN39_INTERNAL_f5786c51_4_k_cu_0093aadf_74494cuda3std3__419piecewise_constructE)
_ZN39_INTERNAL_f5786c51_4_k_cu_0093aadf_74494cuda3std3__419piecewise_constructE:
	.zero		1
	.type		_ZN39_INTERNAL_f5786c51_4_k_cu_0093aadf_74494cuda3std3__45__cpo4cendE,@object
	.size		_ZN39_INTERNAL_f5786c51_4_k_cu_0093aadf_74494cuda3std3__45__cpo4cendE,(_ZN39_INTERNAL_f5786c51_4_k_cu_0093aadf_74494cuda3std6ranges3__45__cpo4swapE - _ZN39_INTERNAL_f5786c51_4_k_cu_0093aadf_74494cuda3std3__45__cpo4cendE)
_ZN39_INTERNAL_f5786c51_4_k_cu_0093aadf_74494cuda3std3__45__cpo4cendE:
	.zero		1
	.type		_ZN39_INTERNAL_f5786c51_4_k_cu_0093aadf_74494cuda3std6ranges3__45__cpo4swapE,@object
	.size		_ZN39_INTERNAL_f5786c51_4_k_cu_0093aadf_74494cuda3std6ranges3__45__cpo4swapE,(.L_11 - _ZN39_INTERNAL_f5786c51_4_k_cu_0093aadf_74494cuda3std6ranges3__45__cpo4swapE)
_ZN39_INTERNAL_f5786c51_4_k_cu_0093aadf_74494cuda3std6ranges3__45__cpo4swapE:
	.zero		1
.L_11:


//--------------------- .nv.constant0._ZN7cutlass13device_kernelINS_4gemm6kernel13GemmUniversalIN4cute5tupleIJiiiiEEENS1_10collective13CollectiveMmaINS1_35MainloopSm100TmaUmmaWarpSpecializedILi3ELi2ELi2ENS5_IJNS4_1CILi1EEESB_SB_EEEEENS5_IJNSA_ILi128EEENSA_ILi256EEESE_EEENS_12float_e4m3_tENS5_IJlSB_lEEESH_SI_NS4_8TiledMMAINS4_8MMA_AtomIJNS4_10MMA_TraitsINS4_19SM100_MMA_F8F6F4_SSEJSH_SH_fSE_SF_NS4_17integral_constantINS4_4UMMA5MajorELSP_0EEESQ_NSN_INSO_7ScaleInELSR_0EEESS_EEEEEENS4_6LayoutISC_NS5_IJNSA_ILi0EEESW_SW_EEEEENS5_IJNS4_10UnderscoreESZ_SZ_EEEEENS4_13SM90_TMA_LOADENS4_14ComposedLayoutINS4_7SwizzleILi3ELi4ELi3EEENS4_18smem_ptr_flag_bitsILi8EEENSV_INS5_IJNSA_ILi8EEESE_EEENS5_IJSE_SB_EEEEEEEvNS4_8identityES12_S1C_vS1D_EENS_8epilogue10collective18CollectiveEpilogueINS1F_23Sm100TmaWarpSpecializedILi4ELi2ELi64ELb0ELb0EEEJSG_NS5_IJNSV_ISE_SB_EENSV_INSA_ILi64EEESB_EEEEESH_SI_SH_SI_NS1F_6fusion15FusionCallbacksIS1J_NS1O_17LinearCombinationISH_fSH_fLNS_15FloatRoundStyleE2EEESG_S1N_JEEENS4_5SM1004TMEM4LOAD26SM100_TMEM_LOAD_32dp32b64xES12_NS13_INS14_ILi2ELi4ELi3EEES17_NSV_INS5_IJS18_S1L_EEENS5_IJS1L_SB_EEEEEEENS4_39AutoVectorizingCopyWithAssumedAlignmentILi128EEENS4_14SM90_TMA_STOREES22_S24_S24_EEEvvEEEEvNT_6ParamsE --------------------------
	.section	.nv.constant0._ZN7cutlass13device_kernelINS_4gemm6kernel13GemmUniversalIN4cute5tupleIJiiiiEEENS1_10collective13CollectiveMmaINS1_35MainloopSm100TmaUmmaWarpSpecializedILi3ELi2ELi2ENS5_IJNS4_1CILi1EEESB_SB_EEEEENS5_IJNSA_ILi128EEENSA_ILi256EEESE_EEENS_12float_e4m3_tENS5_IJlSB_lEEESH_SI_NS4_8TiledMMAINS4_8MMA_AtomIJNS4_10MMA_TraitsINS4_19SM100_MMA_F8F6F4_SSEJSH_SH_fSE_SF_NS4_17integral_constantINS4_4UMMA5MajorELSP_0EEESQ_NSN_INSO_7ScaleInELSR_0EEESS_EEEEEENS4_6LayoutISC_NS5_IJNSA_ILi0EEESW_SW_EEEEENS5_IJNS4_10UnderscoreESZ_SZ_EEEEENS4_13SM90_TMA_LOADENS4_14ComposedLayoutINS4_7SwizzleILi3ELi4ELi3EEENS4_18smem_ptr_flag_bitsILi8EEENSV_INS5_IJNSA_ILi8EEESE_EEENS5_IJSE_SB_EEEEEEEvNS4_8identityES12_S1C_vS1D_EENS_8epilogue10collective18CollectiveEpilogueINS1F_23Sm100TmaWarpSpecializedILi4ELi2ELi64ELb0ELb0EEEJSG_NS5_IJNSV_ISE_SB_EENSV_INSA_ILi64EEESB_EEEEESH_SI_SH_SI_NS1F_6fusion15FusionCallbacksIS1J_NS1O_17LinearCombinationISH_fSH_fLNS_15FloatRoundStyleE2EEESG_S1N_JEEENS4_5SM1004TMEM4LOAD26SM100_TMEM_LOAD_32dp32b64xES12_NS13_INS14_ILi2ELi4ELi3EEES17_NSV_INS5_IJS18_S1L_EEENS5_IJS1L_SB_EEEEEEENS4_39AutoVectorizingCopyWithAssumedAlignmentILi128EEENS4_14SM90_TMA_STOREES22_S24_S24_EEEvvEEEEvNT_6ParamsE,"a",@progbits
	.sectionflags	@""
	.align	4
.nv.constant0._ZN7cutlass13device_kernelINS_4gemm6kernel13GemmUniversalIN4cute5tupleIJiiiiEEENS1_10collective13CollectiveMmaINS1_35MainloopSm100TmaUmmaWarpSpecializedILi3ELi2ELi2ENS5_IJNS4_1CILi1EEESB_SB_EEEEENS5_IJNSA_ILi128EEENSA_ILi256EEESE_EEENS_12float_e4m3_tENS5_IJlSB_lEEESH_SI_NS4_8TiledMMAINS4_8MMA_AtomIJNS4_10MMA_TraitsINS4_19SM100_MMA_F8F6F4_SSEJSH_SH_fSE_SF_NS4_17integral_constantINS4_4UMMA5MajorELSP_0EEESQ_NSN_INSO_7ScaleInELSR_0EEESS_EEEEEENS4_6LayoutISC_NS5_IJNSA_ILi0EEESW_SW_EEEEENS5_IJNS4_10UnderscoreESZ_SZ_EEEEENS4_13SM90_TMA_LOADENS4_14ComposedLayoutINS4_7SwizzleILi3ELi4ELi3EEENS4_18smem_ptr_flag_bitsILi8EEENSV_INS5_IJNSA_ILi8EEESE_EEENS5_IJSE_SB_EEEEEEEvNS4_8identityES12_S1C_vS1D_EENS_8epilogue10collective18CollectiveEpilogueINS1F_23Sm100TmaWarpSpecializedILi4ELi2ELi64ELb0ELb0EEEJSG_NS5_IJNSV_ISE_SB_EENSV_INSA_ILi64EEESB_EEEEESH_SI_SH_SI_NS1F_6fusion15FusionCallbacksIS1J_NS1O_17LinearCombinationISH_fSH_fLNS_15FloatRoundStyleE2EEESG_S1N_JEEENS4_5SM1004TMEM4LOAD26SM100_TMEM_LOAD_32dp32b64xES12_NS13_INS14_ILi2ELi4ELi3EEES17_NSV_INS5_IJS18_S1L_EEENS5_IJS1L_SB_EEEEEEENS4_39AutoVectorizingCopyWithAssumedAlignmentILi128EEENS4_14SM90_TMA_STOREES22_S24_S24_EEEvvEEEEvNT_6ParamsE:
	.zero		2944


//--------------------- SYMBOLS --------------------------

	.type		.nv.reservedSmem.offset0,@object
	.size		.nv.reservedSmem.offset0,0x4
	.type		.nv.reservedSmem.cap,@object
	.size		.nv.reservedSmem.cap,0x4
	.type		__assertfail,@function
